//
// Generated by NVIDIA NVVM Compiler
//
// Compiler Build ID: CL-36424714
// Cuda compilation tools, release 13.0, V13.0.88
// Based on NVVM 20.0.0
//

.version 9.0
.target sm_100
.address_size 64

	// .globl	_Z14pageRankKernelPKiS0_S0_PKfPfif

.visible .entry _Z14pageRankKernelPKiS0_S0_PKfPfif(
	.param .u64 .ptr .align 1 _Z14pageRankKernelPKiS0_S0_PKfPfif_param_0,
	.param .u64 .ptr .align 1 _Z14pageRankKernelPKiS0_S0_PKfPfif_param_1,
	.param .u64 .ptr .align 1 _Z14pageRankKernelPKiS0_S0_PKfPfif_param_2,
	.param .u64 .ptr .align 1 _Z14pageRankKernelPKiS0_S0_PKfPfif_param_3,
	.param .u64 .ptr .align 1 _Z14pageRankKernelPKiS0_S0_PKfPfif_param_4,
	.param .u32 _Z14pageRankKernelPKiS0_S0_PKfPfif_param_5,
	.param .f32 _Z14pageRankKernelPKiS0_S0_PKfPfif_param_6
)
{
	.reg .pred 	%p<7>;
	.reg .b32 	%r<19>;
	.reg .b32 	%f<19>;
	.reg .b64 	%rd<20>;

	ld.param.u64 	%rd5, [_Z14pageRankKernelPKiS0_S0_PKfPfif_param_0];
	ld.param.u64 	%rd9, [_Z14pageRankKernelPKiS0_S0_PKfPfif_param_1];
	ld.param.u64 	%rd6, [_Z14pageRankKernelPKiS0_S0_PKfPfif_param_2];
	ld.param.u64 	%rd7, [_Z14pageRankKernelPKiS0_S0_PKfPfif_param_3];
	ld.param.u64 	%rd8, [_Z14pageRankKernelPKiS0_S0_PKfPfif_param_4];
	ld.param.u32 	%r9, [_Z14pageRankKernelPKiS0_S0_PKfPfif_param_5];
	ld.param.f32 	%f5, [_Z14pageRankKernelPKiS0_S0_PKfPfif_param_6];
	cvta.to.global.u64 	%rd1, %rd9;
	mov.u32 	%r10, %ctaid.x;
	mov.u32 	%r11, %ntid.x;
	mov.u32 	%r12, %tid.x;
	mad.lo.s32 	%r1, %r10, %r11, %r12;
	setp.ge.s32 	%p1, %r1, %r9;
	@%p1 bra 	$L__BB0_9;
	setp.lt.s32 	%p2, %r9, 1;
	mov.f32 	%f16, 0f00000000;
	@%p2 bra 	$L__BB0_8;
	ld.global.u32 	%r16, [%rd1];
	cvta.to.global.u64 	%rd2, %rd5;
	cvta.to.global.u64 	%rd3, %rd7;
	cvta.to.global.u64 	%rd4, %rd6;
	mov.f32 	%f16, 0f00000000;
	mov.b32 	%r17, 0;
$L__BB0_3:
	mov.u32 	%r4, %r17;
	mov.u32 	%r18, %r16;
	add.s32 	%r17, %r4, 1;
	mul.wide.u32 	%rd10, %r4, 4;
	add.s64 	%rd11, %rd1, %rd10;
	ld.global.u32 	%r16, [%rd11+4];
	setp.ge.s32 	%p3, %r18, %r16;
	@%p3 bra 	$L__BB0_7;
	bra.uni 	$L__BB0_5;
$L__BB0_4:
	add.s32 	%r18, %r18, 1;
	setp.eq.s32 	%p5, %r18, %r16;
	@%p5 bra 	$L__BB0_7;
$L__BB0_5:
	mul.wide.s32 	%rd12, %r18, 4;
	add.s64 	%rd13, %rd2, %rd12;
	ld.global.u32 	%r14, [%rd13];
	setp.ne.s32 	%p4, %r14, %r1;
	@%p4 bra 	$L__BB0_4;
	add.s64 	%rd15, %rd3, %rd10;
	ld.global.f32 	%f8, [%rd15];
	add.s64 	%rd16, %rd4, %rd10;
	ld.global.u32 	%r15, [%rd16];
	cvt.rn.f32.s32 	%f9, %r15;
	div.rn.f32 	%f10, %f8, %f9;
	add.f32 	%f16, %f16, %f10;
$L__BB0_7:
	setp.ne.s32 	%p6, %r17, %r9;
	@%p6 bra 	$L__BB0_3;
$L__BB0_8:
	mov.f32 	%f11, 0f3F800000;
	sub.f32 	%f12, %f11, %f5;
	cvt.rn.f32.s32 	%f13, %r9;
	div.rn.f32 	%f14, %f12, %f13;
	fma.rn.f32 	%f15, %f5, %f16, %f14;
	cvta.to.global.u64 	%rd17, %rd8;
	mul.wide.s32 	%rd18, %r1, 4;
	add.s64 	%rd19, %rd17, %rd18;
	st.global.f32 	[%rd19], %f15;
$L__BB0_9:
	ret;

}
	// .globl	_Z23pageRankKernelOptimizedPKiS0_S0_PKfPfif
.visible .entry _Z23pageRankKernelOptimizedPKiS0_S0_PKfPfif(
	.param .u64 .ptr .align 1 _Z23pageRankKernelOptimizedPKiS0_S0_PKfPfif_param_0,
	.param .u64 .ptr .align 1 _Z23pageRankKernelOptimizedPKiS0_S0_PKfPfif_param_1,
	.param .u64 .ptr .align 1 _Z23pageRankKernelOptimizedPKiS0_S0_PKfPfif_param_2,
	.param .u64 .ptr .align 1 _Z23pageRankKernelOptimizedPKiS0_S0_PKfPfif_param_3,
	.param .u64 .ptr .align 1 _Z23pageRankKernelOptimizedPKiS0_S0_PKfPfif_param_4,
	.param .u32 _Z23pageRankKernelOptimizedPKiS0_S0_PKfPfif_param_5,
	.param .f32 _Z23pageRankKernelOptimizedPKiS0_S0_PKfPfif_param_6
)
{
	.reg .pred 	%p<11>;
	.reg .b32 	%r<59>;
	.reg .b32 	%f<89>;
	.reg .b64 	%rd<69>;

	ld.param.u64 	%rd7, [_Z23pageRankKernelOptimizedPKiS0_S0_PKfPfif_param_0];
	ld.param.u64 	%rd5, [_Z23pageRankKernelOptimizedPKiS0_S0_PKfPfif_param_1];
	ld.param.u64 	%rd8, [_Z23pageRankKernelOptimizedPKiS0_S0_PKfPfif_param_2];
	ld.param.u64 	%rd9, [_Z23pageRankKernelOptimizedPKiS0_S0_PKfPfif_param_3];
	ld.param.u64 	%rd6, [_Z23pageRankKernelOptimizedPKiS0_S0_PKfPfif_param_4];
	ld.param.u32 	%r17, [_Z23pageRankKernelOptimizedPKiS0_S0_PKfPfif_param_5];
	ld.param.f32 	%f13, [_Z23pageRankKernelOptimizedPKiS0_S0_PKfPfif_param_6];
	cvta.to.global.u64 	%rd1, %rd8;
	cvta.to.global.u64 	%rd2, %rd9;
	cvta.to.global.u64 	%rd3, %rd7;
	mov.u32 	%r18, %ctaid.x;
	mov.u32 	%r19, %ntid.x;
	mov.u32 	%r20, %tid.x;
	mad.lo.s32 	%r1, %r18, %r19, %r20;
	setp.ge.s32 	%p1, %r1, %r17;
	@%p1 bra 	$L__BB1_14;
	cvta.to.global.u64 	%rd10, %rd5;
	mul.wide.s32 	%rd11, %r1, 4;
	add.s64 	%rd12, %rd10, %rd11;
	ld.global.u32 	%r56, [%rd12];
	ld.global.u32 	%r3, [%rd12+4];
	setp.ge.s32 	%p2, %r56, %r3;
	mov.f32 	%f88, 0f00000000;
	@%p2 bra 	$L__BB1_13;
	sub.s32 	%r4, %r3, %r56;
	and.b32  	%r5, %r4, 7;
	sub.s32 	%r21, %r56, %r3;
	setp.gt.u32 	%p3, %r21, -8;
	mov.f32 	%f88, 0f00000000;
	@%p3 bra 	$L__BB1_5;
	and.b32  	%r22, %r4, -8;
	neg.s32 	%r54, %r22;
	add.s64 	%rd4, %rd3, 16;
	mov.f32 	%f88, 0f00000000;
$L__BB1_4:
	.pragma "nounroll";
	mul.wide.s32 	%rd13, %r56, 4;
	add.s64 	%rd14, %rd4, %rd13;
	ld.global.u32 	%r23, [%rd14+-16];
	mul.wide.s32 	%rd15, %r23, 4;
	add.s64 	%rd16, %rd2, %rd15;
	ld.global.f32 	%f18, [%rd16];
	add.s64 	%rd17, %rd1, %rd15;
	ld.global.u32 	%r24, [%rd17];
	cvt.rn.f32.s32 	%f19, %r24;
	div.rn.f32 	%f20, %f18, %f19;
	add.f32 	%f21, %f88, %f20;
	ld.global.u32 	%r25, [%rd14+-12];
	mul.wide.s32 	%rd18, %r25, 4;
	add.s64 	%rd19, %rd2, %rd18;
	ld.global.f32 	%f22, [%rd19];
	add.s64 	%rd20, %rd1, %rd18;
	ld.global.u32 	%r26, [%rd20];
	cvt.rn.f32.s32 	%f23, %r26;
	div.rn.f32 	%f24, %f22, %f23;
	add.f32 	%f25, %f21, %f24;
	ld.global.u32 	%r27, [%rd14+-8];
	mul.wide.s32 	%rd21, %r27, 4;
	add.s64 	%rd22, %rd2, %rd21;
	ld.global.f32 	%f26, [%rd22];
	add.s64 	%rd23, %rd1, %rd21;
	ld.global.u32 	%r28, [%rd23];
	cvt.rn.f32.s32 	%f27, %r28;
	div.rn.f32 	%f28, %f26, %f27;
	add.f32 	%f29, %f25, %f28;
	ld.global.u32 	%r29, [%rd14+-4];
	mul.wide.s32 	%rd24, %r29, 4;
	add.s64 	%rd25, %rd2, %rd24;
	ld.global.f32 	%f30, [%rd25];
	add.s64 	%rd26, %rd1, %rd24;
	ld.global.u32 	%r30, [%rd26];
	cvt.rn.f32.s32 	%f31, %r30;
	div.rn.f32 	%f32, %f30, %f31;
	add.f32 	%f33, %f29, %f32;
	ld.global.u32 	%r31, [%rd14];
	mul.wide.s32 	%rd27, %r31, 4;
	add.s64 	%rd28, %rd2, %rd27;
	ld.global.f32 	%f34, [%rd28];
	add.s64 	%rd29, %rd1, %rd27;
	ld.global.u32 	%r32, [%rd29];
	cvt.rn.f32.s32 	%f35, %r32;
	div.rn.f32 	%f36, %f34, %f35;
	add.f32 	%f37, %f33, %f36;
	ld.global.u32 	%r33, [%rd14+4];
	mul.wide.s32 	%rd30, %r33, 4;
	add.s64 	%rd31, %rd2, %rd30;
	ld.global.f32 	%f38, [%rd31];
	add.s64 	%rd32, %rd1, %rd30;
	ld.global.u32 	%r34, [%rd32];
	cvt.rn.f32.s32 	%f39, %r34;
	div.rn.f32 	%f40, %f38, %f39;
	add.f32 	%f41, %f37, %f40;
	ld.global.u32 	%r35, [%rd14+8];
	mul.wide.s32 	%rd33, %r35, 4;
	add.s64 	%rd34, %rd2, %rd33;
	ld.global.f32 	%f42, [%rd34];
	add.s64 	%rd35, %rd1, %rd33;
	ld.global.u32 	%r36, [%rd35];
	cvt.rn.f32.s32 	%f43, %r36;
	div.rn.f32 	%f44, %f42, %f43;
	add.f32 	%f45, %f41, %f44;
	ld.global.u32 	%r37, [%rd14+12];
	mul.wide.s32 	%rd36, %r37, 4;
	add.s64 	%rd37, %rd2, %rd36;
	ld.global.f32 	%f46, [%rd37];
	add.s64 	%rd38, %rd1, %rd36;
	ld.global.u32 	%r38, [%rd38];
	cvt.rn.f32.s32 	%f47, %r38;
	div.rn.f32 	%f48, %f46, %f47;
	add.f32 	%f88, %f45, %f48;
	add.s32 	%r56, %r56, 8;
	add.s32 	%r54, %r54, 8;
	setp.ne.s32 	%p4, %r54, 0;
	@%p4 bra 	$L__BB1_4;
$L__BB1_5:
	setp.eq.s32 	%p5, %r5, 0;
	@%p5 bra 	$L__BB1_13;
	and.b32  	%r12, %r4, 3;
	setp.lt.u32 	%p6, %r5, 4;
	@%p6 bra 	$L__BB1_8;
	mul.wide.s32 	%rd39, %r56, 4;
	add.s64 	%rd40, %rd3, %rd39;
	ld.global.u32 	%r39, [%rd40];
	mul.wide.s32 	%rd41, %r39, 4;
	add.s64 	%rd42, %rd2, %rd41;
	ld.global.f32 	%f50, [%rd42];
	add.s64 	%rd43, %rd1, %rd41;
	ld.global.u32 	%r40, [%rd43];
	cvt.rn.f32.s32 	%f51, %r40;
	div.rn.f32 	%f52, %f50, %f51;
	add.f32 	%f53, %f88, %f52;
	ld.global.u32 	%r41, [%rd40+4];
	mul.wide.s32 	%rd44, %r41, 4;
	add.s64 	%rd45, %rd2, %rd44;
	ld.global.f32 	%f54, [%rd45];
	add.s64 	%rd46, %rd1, %rd44;
	ld.global.u32 	%r42, [%rd46];
	cvt.rn.f32.s32 	%f55, %r42;
	div.rn.f32 	%f56, %f54, %f55;
	add.f32 	%f57, %f53, %f56;
	ld.global.u32 	%r43, [%rd40+8];
	mul.wide.s32 	%rd47, %r43, 4;
	add.s64 	%rd48, %rd2, %rd47;
	ld.global.f32 	%f58, [%rd48];
	add.s64 	%rd49, %rd1, %rd47;
	ld.global.u32 	%r44, [%rd49];
	cvt.rn.f32.s32 	%f59, %r44;
	div.rn.f32 	%f60, %f58, %f59;
	add.f32 	%f61, %f57, %f60;
	ld.global.u32 	%r45, [%rd40+12];
	mul.wide.s32 	%rd50, %r45, 4;
	add.s64 	%rd51, %rd2, %rd50;
	ld.global.f32 	%f62, [%rd51];
	add.s64 	%rd52, %rd1, %rd50;
	ld.global.u32 	%r46, [%rd52];
	cvt.rn.f32.s32 	%f63, %r46;
	div.rn.f32 	%f64, %f62, %f63;
	add.f32 	%f88, %f61, %f64;
	add.s32 	%r56, %r56, 4;
$L__BB1_8:
	setp.eq.s32 	%p7, %r12, 0;
	@%p7 bra 	$L__BB1_13;
	setp.eq.s32 	%p8, %r12, 1;
	@%p8 bra 	$L__BB1_11;
	mul.wide.s32 	%rd53, %r56, 4;
	add.s64 	%rd54, %rd3, %rd53;
	ld.global.u32 	%r47, [%rd54];
	mul.wide.s32 	%rd55, %r47, 4;
	add.s64 	%rd56, %rd2, %rd55;
	ld.global.f32 	%f66, [%rd56];
	add.s64 	%rd57, %rd1, %rd55;
	ld.global.u32 	%r48, [%rd57];
	cvt.rn.f32.s32 	%f67, %r48;
	div.rn.f32 	%f68, %f66, %f67;
	add.f32 	%f69, %f88, %f68;
	ld.global.u32 	%r49, [%rd54+4];
	mul.wide.s32 	%rd58, %r49, 4;
	add.s64 	%rd59, %rd2, %rd58;
	ld.global.f32 	%f70, [%rd59];
	add.s64 	%rd60, %rd1, %rd58;
	ld.global.u32 	%r50, [%rd60];
	cvt.rn.f32.s32 	%f71, %r50;
	div.rn.f32 	%f72, %f70, %f71;
	add.f32 	%f88, %f69, %f72;
	add.s32 	%r56, %r56, 2;
$L__BB1_11:
	and.b32  	%r51, %r4, 1;
	setp.eq.b32 	%p9, %r51, 1;
	not.pred 	%p10, %p9;
	@%p10 bra 	$L__BB1_13;
	mul.wide.s32 	%rd61, %r56, 4;
	add.s64 	%rd62, %rd3, %rd61;
	ld.global.u32 	%r52, [%rd62];
	mul.wide.s32 	%rd63, %r52, 4;
	add.s64 	%rd64, %rd2, %rd63;
	ld.global.f32 	%f73, [%rd64];
	add.s64 	%rd65, %rd1, %rd63;
	ld.global.u32 	%r53, [%rd65];
	cvt.rn.f32.s32 	%f74, %r53;
	div.rn.f32 	%f75, %f73, %f74;
	add.f32 	%f88, %f88, %f75;
$L__BB1_13:
	mov.f32 	%f76, 0f3F800000;
	sub.f32 	%f77, %f76, %f13;
	cvt.rn.f32.s32 	%f78, %r17;
	div.rn.f32 	%f79, %f77, %f78;
	fma.rn.f32 	%f80, %f13, %f88, %f79;
	cvta.to.global.u64 	%rd66, %rd6;
	add.s64 	%rd68, %rd66, %rd11;
	st.global.f32 	[%rd68], %f80;
$L__BB1_14:
	ret;

}


// ===== COMPILED SASS (sm_100) =====

	.target	sm_100

	.elftype	@"ET_EXEC"


//--------------------- .note.nv.tkinfo           --------------------------
	.section	.note.nv.tkinfo,"",@"SHT_NOTE"
	.sectionflags	@"SHF_NOTE_NV_TKINFO"
	.tkinfo
        /*0018*/ 	.word	0x00000002
        /*0030*/ 	.string	""
        /*0030*/ 	.string	"ptxas"
        /*0030*/ 	.string	"Cuda compilation tools, release 13.0, V13.0.88"
        /*0030*/ 	.string	"Build cuda_13.0.r13.0/compiler.36424714_0"
        /*0030*/ 	.string	"-arch sm_100 -m 64 "



//--------------------- .note.nv.cuinfo           --------------------------
	.section	.note.nv.cuinfo,"",@"SHT_NOTE"
	.sectionflags	@"SHF_NOTE_NV_CUINFO"
        /*0018*/ 	.short	0x0002
        /*001a*/ 	.short	0x0064
        /*001c*/ 	.short	0x0082
	.zero		2


//--------------------- .nv.info                  --------------------------
	.section	.nv.info,"",@"SHT_CUDA_INFO"
	.align	4


	//----- nvinfo : EIATTR_REGCOUNT
	.align		4
        /*0000*/ 	.byte	0x04, 0x2f
        /*0002*/ 	.short	(.L_1 - .L_0)
	.align		4
.L_0:
        /*0004*/ 	.word	index@(_Z14pageRankKernelPKiS0_S0_PKfPfif)
        /*0008*/ 	.word	0x00000013


	//----- nvinfo : EIATTR_FRAME_SIZE
	.align		4
.L_1:
        /*000c*/ 	.byte	0x04, 0x11
        /*000e*/ 	.short	(.L_3 - .L_2)
	.align		4
.L_2:
        /*0010*/ 	.word	index@($__internal_1_$__cuda_sm3x_div_rn_noftz_f32_slowpath)
        /*0014*/ 	.word	0x00000000


	//----- nvinfo : EIATTR_FRAME_SIZE
	.align		4
.L_3:
        /*0018*/ 	.byte	0x04, 0x11
        /*001a*/ 	.short	(.L_5 - .L_4)
	.align		4
.L_4:
        /*001c*/ 	.word	index@(_Z14pageRankKernelPKiS0_S0_PKfPfif)
        /*0020*/ 	.word	0x00000000


	//----- nvinfo : EIATTR_REGCOUNT
	.align		4
.L_5:
        /*0024*/ 	.byte	0x04, 0x2f
        /*0026*/ 	.short	(.L_7 - .L_6)
	.align		4
.L_6:
        /*0028*/ 	.word	index@(_Z23pageRankKernelOptimizedPKiS0_S0_PKfPfif)
        /*002c*/ 	.word	0x0000001b


	//----- nvinfo : EIATTR_FRAME_SIZE
	.align		4
.L_7:
        /*0030*/ 	.byte	0x04, 0x11
        /*0032*/ 	.short	(.L_9 - .L_8)
	.align		4
.L_8:
        /*0034*/ 	.word	index@($__internal_0_$__cuda_sm3x_div_rn_noftz_f32_slowpath)
        /*0038*/ 	.word	0x00000000


	//----- nvinfo : EIATTR_FRAME_SIZE
	.align		4
.L_9:
        /*003c*/ 	.byte	0x04, 0x11
        /*003e*/ 	.short	(.L_11 - .L_10)
	.align		4
.L_10:
        /*0040*/ 	.word	index@(_Z23pageRankKernelOptimizedPKiS0_S0_PKfPfif)
        /*0044*/ 	.word	0x00000000


	//----- nvinfo : EIATTR_MIN_STACK_SIZE
	.align		4
.L_11:
        /*0048*/ 	.byte	0x04, 0x12
        /*004a*/ 	.short	(.L_13 - .L_12)
	.align		4
.L_12:
        /*004c*/ 	.word	index@(_Z23pageRankKernelOptimizedPKiS0_S0_PKfPfif)
        /*0050*/ 	.word	0x00000000


	//----- nvinfo : EIATTR_MIN_STACK_SIZE
	.align		4
.L_13:
        /*0054*/ 	.byte	0x04, 0x12
        /*0056*/ 	.short	(.L_15 - .L_14)
	.align		4
.L_14:
        /*0058*/ 	.word	index@(_Z14pageRankKernelPKiS0_S0_PKfPfif)
        /*005c*/ 	.word	0x00000000
.L_15:


//--------------------- .nv.compat                --------------------------
	.section	.nv.compat,"",@"SHT_CUDA_COMPAT_INFO"
	.align	4
        /*0000*/ 	.byte	0x02, 0x09, 0x00, 0x00, 0x02, 0x02, 0x01, 0x00, 0x02, 0x05, 0x05, 0x00, 0x03, 0x07, 0x01, 0x01
        /*0010*/ 	.byte	0x02, 0x03, 0x00, 0x00, 0x02, 0x06, 0x01, 0x00, 0x04, 0x0b, 0x08, 0x00, 0x01, 0x00, 0x00, 0x00
        /*0020*/ 	.byte	0x00, 0x00, 0x00, 0x00


//--------------------- .nv.info._Z23pageRankKernelOptimizedPKiS0_S0_PKfPfif --------------------------
	.section	.nv.info._Z23pageRankKernelOptimizedPKiS0_S0_PKfPfif,"",@"SHT_CUDA_INFO"
	.sectionflags	@""
	.align	4


	//----- nvinfo : EIATTR_CUDA_API_VERSION
	.align		4
        /*0000*/ 	.byte	0x04, 0x37
        /*0002*/ 	.short	(.L_17 - .L_16)
.L_16:
        /*0004*/ 	.word	0x00000082


	//----- nvinfo : EIATTR_KPARAM_INFO
	.align		4
.L_17:
        /*0008*/ 	.byte	0x04, 0x17
        /*000a*/ 	.short	(.L_19 - .L_18)
.L_18:
        /*000c*/ 	.word	0x00000000
        /*0010*/ 	.short	0x0006
        /*0012*/ 	.short	0x002c
        /*0014*/ 	.byte	0x00, 0xf0, 0x11, 0x00


	//----- nvinfo : EIATTR_KPARAM_INFO
	.align		4
.L_19:
        /*0018*/ 	.byte	0x04, 0x17
        /*001a*/ 	.short	(.L_21 - .L_20)
.L_20:
        /*001c*/ 	.word	0x00000000
        /*0020*/ 	.short	0x0005
        /*0022*/ 	.short	0x0028
        /*0024*/ 	.byte	0x00, 0xf0, 0x11, 0x00


	//----- nvinfo : EIATTR_KPARAM_INFO
	.align		4
.L_21:
        /*0028*/ 	.byte	0x04, 0x17
        /*002a*/ 	.short	(.L_23 - .L_22)
.L_22:
        /*002c*/ 	.word	0x00000000
        /*0030*/ 	.short	0x0004
        /*0032*/ 	.short	0x0020
        /*0034*/ 	.byte	0x00, 0xf5, 0x21, 0x00


	//----- nvinfo : EIATTR_KPARAM_INFO
	.align		4
.L_23:
        /*0038*/ 	.byte	0x04, 0x17
        /*003a*/ 	.short	(.L_25 - .L_24)
.L_24:
        /*003c*/ 	.word	0x00000000
        /*0040*/ 	.short	0x0003
        /*0042*/ 	.short	0x0018
        /*0044*/ 	.byte	0x00, 0xf5, 0x21, 0x00


	//----- nvinfo : EIATTR_KPARAM_INFO
	.align		4
.L_25:
        /*0048*/ 	.byte	0x04, 0x17
        /*004a*/ 	.short	(.L_27 - .L_26)
.L_26:
        /*004c*/ 	.word	0x00000000
        /*0050*/ 	.short	0x0002
        /*0052*/ 	.short	0x0010
        /*0054*/ 	.byte	0x00, 0xf5, 0x21, 0x00


	//----- nvinfo : EIATTR_KPARAM_INFO
	.align		4
.L_27:
        /*0058*/ 	.byte	0x04, 0x17
        /*005a*/ 	.short	(.L_29 - .L_28)
.L_28:
        /*005c*/ 	.word	0x00000000
        /*0060*/ 	.short	0x0001
        /*0062*/ 	.short	0x0008
        /*0064*/ 	.byte	0x00, 0xf5, 0x21, 0x00


	//----- nvinfo : EIATTR_KPARAM_INFO
	.align		4
.L_29:
        /*0068*/ 	.byte	0x04, 0x17
        /*006a*/ 	.short	(.L_31 - .L_30)
.L_30:
        /*006c*/ 	.word	0x00000000
        /*0070*/ 	.short	0x0000
        /*0072*/ 	.short	0x0000
        /*0074*/ 	.byte	0x00, 0xf5, 0x21, 0x00


	//----- nvinfo : EIATTR_SPARSE_MMA_MASK
	.align		4
.L_31:
        /*0078*/ 	.byte	0x03, 0x50
        /*007a*/ 	.short	0x0000


	//----- nvinfo : EIATTR_MAXREG_COUNT
	.align		4
        /*007c*/ 	.byte	0x03, 0x1b
        /*007e*/ 	.short	0x00ff


	//----- nvinfo : EIATTR_MERCURY_ISA_VERSION
	.align		4
        /*0080*/ 	.byte	0x03, 0x5f
        /*0082*/ 	.short	0x0101


	//----- nvinfo : EIATTR_VRC_CTA_INIT_COUNT
	.align		4
        /*0084*/ 	.byte	0x02, 0x4a
	.zero		1
	.zero		1


	//----- nvinfo : EIATTR_EXIT_INSTR_OFFSETS
	.align		4
        /*0088*/ 	.byte	0x04, 0x1c
        /*008a*/ 	.short	(.L_33 - .L_32)


	//   ....[0]....
.L_32:
        /*008c*/ 	.word	0x00000070


	//   ....[1]....
        /*0090*/ 	.word	0x000018c0


	//----- nvinfo : EIATTR_CRS_STACK_SIZE
	.align		4
.L_33:
        /*0094*/ 	.byte	0x04, 0x1e
        /*0096*/ 	.short	(.L_35 - .L_34)
.L_34:
        /*0098*/ 	.word	0x00000000


	//----- nvinfo : EIATTR_CBANK_PARAM_SIZE
	.align		4
.L_35:
        /*009c*/ 	.byte	0x03, 0x19
        /*009e*/ 	.short	0x0030


	//----- nvinfo : EIATTR_PARAM_CBANK
	.align		4
        /*00a0*/ 	.byte	0x04, 0x0a
        /*00a2*/ 	.short	(.L_37 - .L_36)
	.align		4
.L_36:
        /*00a4*/ 	.word	index@(.nv.constant0._Z23pageRankKernelOptimizedPKiS0_S0_PKfPfif)
        /*00a8*/ 	.short	0x0380
        /*00aa*/ 	.short	0x0030


	//----- nvinfo : EIATTR_SW_WAR
	.align		4
.L_37:
        /*00ac*/ 	.byte	0x04, 0x36
        /*00ae*/ 	.short	(.L_39 - .L_38)
.L_38:
        /*00b0*/ 	.word	0x00000008
.L_39:


//--------------------- .nv.info._Z14pageRankKernelPKiS0_S0_PKfPfif --------------------------
	.section	.nv.info._Z14pageRankKernelPKiS0_S0_PKfPfif,"",@"SHT_CUDA_INFO"
	.sectionflags	@""
	.align	4


	//----- nvinfo : EIATTR_CUDA_API_VERSION
	.align		4
        /*0000*/ 	.byte	0x04, 0x37
        /*0002*/ 	.short	(.L_41 - .L_40)
.L_40:
        /*0004*/ 	.word	0x00000082


	//----- nvinfo : EIATTR_KPARAM_INFO
	.align		4
.L_41:
        /*0008*/ 	.byte	0x04, 0x17
        /*000a*/ 	.short	(.L_43 - .L_42)
.L_42:
        /*000c*/ 	.word	0x00000000
        /*0010*/ 	.short	0x0006
        /*0012*/ 	.short	0x002c
        /*0014*/ 	.byte	0x00, 0xf0, 0x11, 0x00


	//----- nvinfo : EIATTR_KPARAM_INFO
	.align		4
.L_43:
        /*0018*/ 	.byte	0x04, 0x17
        /*001a*/ 	.short	(.L_45 - .L_44)
.L_44:
        /*001c*/ 	.word	0x00000000
        /*0020*/ 	.short	0x0005
        /*0022*/ 	.short	0x0028
        /*0024*/ 	.byte	0x00, 0xf0, 0x11, 0x00


	//----- nvinfo : EIATTR_KPARAM_INFO
	.align		4
.L_45:
        /*0028*/ 	.byte	0x04, 0x17
        /*002a*/ 	.short	(.L_47 - .L_46)
.L_46:
        /*002c*/ 	.word	0x00000000
        /*0030*/ 	.short	0x0004
        /*0032*/ 	.short	0x0020
        /*0034*/ 	.byte	0x00, 0xf5, 0x21, 0x00


	//----- nvinfo : EIATTR_KPARAM_INFO
	.align		4
.L_47:
        /*0038*/ 	.byte	0x04, 0x17
        /*003a*/ 	.short	(.L_49 - .L_48)
.L_48:
        /*003c*/ 	.word	0x00000000
        /*0040*/ 	.short	0x0003
        /*0042*/ 	.short	0x0018
        /*0044*/ 	.byte	0x00, 0xf5, 0x21, 0x00


	//----- nvinfo : EIATTR_KPARAM_INFO
	.align		4
.L_49:
        /*0048*/ 	.byte	0x04, 0x17
        /*004a*/ 	.short	(.L_51 - .L_50)
.L_50:
        /*004c*/ 	.word	0x00000000
        /*0050*/ 	.short	0x0002
        /*0052*/ 	.short	0x0010
        /*0054*/ 	.byte	0x00, 0xf5, 0x21, 0x00


	//----- nvinfo : EIATTR_KPARAM_INFO
	.align		4
.L_51:
        /*0058*/ 	.byte	0x04, 0x17
        /*005a*/ 	.short	(.L_53 - .L_52)
.L_52:
        /*005c*/ 	.word	0x00000000
        /*0060*/ 	.short	0x0001
        /*0062*/ 	.short	0x0008
        /*0064*/ 	.byte	0x00, 0xf5, 0x21, 0x00


	//----- nvinfo : EIATTR_KPARAM_INFO
	.align		4
.L_53:
        /*0068*/ 	.byte	0x04, 0x17
        /*006a*/ 	.short	(.L_55 - .L_54)
.L_54:
        /*006c*/ 	.word	0x00000000
        /*0070*/ 	.short	0x0000
        /*0072*/ 	.short	0x0000
        /*0074*/ 	.byte	0x00, 0xf5, 0x21, 0x00


	//----- nvinfo : EIATTR_SPARSE_MMA_MASK
	.align		4
.L_55:
        /*0078*/ 	.byte	0x03, 0x50
        /*007a*/ 	.short	0x0000


	//----- nvinfo : EIATTR_MAXREG_COUNT
	.align		4
        /*007c*/ 	.byte	0x03, 0x1b
        /*007e*/ 	.short	0x00ff


	//----- nvinfo : EIATTR_MERCURY_ISA_VERSION
	.align		4
        /*0080*/ 	.byte	0x03, 0x5f
        /*0082*/ 	.short	0x0101


	//----- nvinfo : EIATTR_VRC_CTA_INIT_COUNT
	.align		4
        /*0084*/ 	.byte	0x02, 0x4a
	.zero		1
	.zero		1


	//----- nvinfo : EIATTR_EXIT_INSTR_OFFSETS
	.align		4
        /*0088*/ 	.byte	0x04, 0x1c
        /*008a*/ 	.short	(.L_57 - .L_56)


	//   ....[0]....
.L_56:
        /*008c*/ 	.word	0x00000070


	//   ....[1]....
        /*0090*/ 	.word	0x00000530


	//----- nvinfo : EIATTR_CRS_STACK_SIZE
	.align		4
.L_57:
        /*0094*/ 	.byte	0x04, 0x1e
        /*0096*/ 	.short	(.L_59 - .L_58)
.L_58:
        /*0098*/ 	.word	0x00000000


	//----- nvinfo : EIATTR_CBANK_PARAM_SIZE
	.align		4
.L_59:
        /*009c*/ 	.byte	0x03, 0x19
        /*009e*/ 	.short	0x0030


	//----- nvinfo : EIATTR_PARAM_CBANK
	.align		4
        /*00a0*/ 	.byte	0x04, 0x0a
        /*00a2*/ 	.short	(.L_61 - .L_60)
	.align		4
.L_60:
        /*00a4*/ 	.word	index@(.nv.constant0._Z14pageRankKernelPKiS0_S0_PKfPfif)
        /*00a8*/ 	.short	0x0380
        /*00aa*/ 	.short	0x0030


	//----- nvinfo : EIATTR_SW_WAR
	.align		4
.L_61:
        /*00ac*/ 	.byte	0x04, 0x36
        /*00ae*/ 	.short	(.L_63 - .L_62)
.L_62:
        /*00b0*/ 	.word	0x00000008
.L_63:


//--------------------- .nv.callgraph             --------------------------
	.section	.nv.callgraph,"",@"SHT_CUDA_CALLGRAPH"
	.align	4
	.sectionentsize	8
	.align		4
        /*0000*/ 	.word	0x00000000
	.align		4
        /*0004*/ 	.word	0xffffffff
	.align		4
        /*0008*/ 	.word	0x00000000
	.align		4
        /*000c*/ 	.word	0xfffffffe
	.align		4
        /*0010*/ 	.word	0x00000000
	.align		4
        /*0014*/ 	.word	0xfffffffd
	.align		4
        /*0018*/ 	.word	0x00000000
	.align		4
        /*001c*/ 	.word	0xfffffffc


//--------------------- .text._Z23pageRankKernelOptimizedPKiS0_S0_PKfPfif --------------------------
	.section	.text._Z23pageRankKernelOptimizedPKiS0_S0_PKfPfif,"ax",@progbits
	.align	128
        .global         _Z23pageRankKernelOptimizedPKiS0_S0_PKfPfif
        .type           _Z23pageRankKernelOptimizedPKiS0_S0_PKfPfif,@function
        .size           _Z23pageRankKernelOptimizedPKiS0_S0_PKfPfif,(.L_x_72 - _Z23pageRankKernelOptimizedPKiS0_S0_PKfPfif)
        .other          _Z23pageRankKernelOptimizedPKiS0_S0_PKfPfif,@"STO_CUDA_ENTRY STV_DEFAULT"
_Z23pageRankKernelOptimizedPKiS0_S0_PKfPfif:
.text._Z23pageRankKernelOptimizedPKiS0_S0_PKfPfif:
[----:B------:R-:W-:Y:S01]  /*0000*/  LDC R1, c[0x0][0x37c] ;  /* 0x0000df00ff017b82 */ /* 0x000fe20000000800 */
[----:B------:R-:W0:Y:S07]  /*0010*/  S2R R0, SR_TID.X ;  /* 0x0000000000007919 */ /* 0x000e2e0000002100 */
[----:B------:R-:W0:Y:S01]  /*0020*/  S2UR UR4, SR_CTAID.X ;  /* 0x00000000000479c3 */ /* 0x000e220000002500 */
[----:B------:R-:W1:Y:S07]  /*0030*/  LDCU UR5, c[0x0][0x3a8] ;  /* 0x00007500ff0577ac */ /* 0x000e6e0008000800 */
[----:B------:R-:W0:Y:S02]  /*0040*/  LDC R7, c[0x0][0x360] ;  /* 0x0000d800ff077b82 */ /* 0x000e240000000800 */
[----:B0-----:R-:W-:-:S05]  /*0050*/  IMAD R7, R7, UR4, R0 ;  /* 0x0000000407077c24 */ /* 0x001fca000f8e0200 */
[----:B-1----:R-:W-:-:S13]  /*0060*/  ISETP.GE.AND P0, PT, R7, UR5, PT ;  /* 0x0000000507007c0c */ /* 0x002fda000bf06270 */
[----:B------:R-:W-:Y:S05]  /*0070*/  @P0 EXIT ;  /* 0x000000000000094d */ /* 0x000fea0003800000 */
[----:B------:R-:W0:Y:S01]  /*0080*/  LDC.64 R2, c[0x0][0x388] ;  /* 0x0000e200ff027b82 */ /* 0x000e220000000a00 */
[----:B------:R-:W1:Y:S01]  /*0090*/  LDCU.64 UR4, c[0x0][0x358] ;  /* 0x00006b00ff0477ac */ /* 0x000e620008000a00 */
[----:B0-----:R-:W-:-:S05]  /*00a0*/  IMAD.WIDE R2, R7, 0x4, R2 ;  /* 0x0000000407027825 */ /* 0x001fca00078e0202 */
[----:B-1----:R-:W2:Y:S04]  /*00b0*/  LDG.E R6, desc[UR4][R2.64] ;  /* 0x0000000402067981 */ /* 0x002ea8000c1e1900 */
[----:B------:R-:W2:Y:S01]  /*00c0*/  LDG.E R5, desc[UR4][R2.64+0x4] ;  /* 0x0000040402057981 */ /* 0x000ea2000c1e1900 */
[----:B------:R-:W-:Y:S01]  /*00d0*/  BSSY.RECONVERGENT B0, `(.L_x_0) ;  /* 0x000016b000007945 */ /* 0x000fe20003800200 */
[----:B------:R-:W-:Y:S01]  /*00e0*/  HFMA2 R19, -RZ, RZ, 0, 0 ;  /* 0x00000000ff137431 */ /* 0x000fe200000001ff */
[----:B--2---:R-:W-:-:S13]  /*00f0*/  ISETP.GE.AND P0, PT, R6, R5, PT ;  /* 0x000000050600720c */ /* 0x004fda0003f06270 */
[----:B------:R-:W-:Y:S05]  /*0100*/  @P0 BRA `(.L_x_1) ;  /* 0x00000014009c0947 */ /* 0x000fea0003800000 */
[CC--:B------:R-:W-:Y:S01]  /*0110*/  IADD3 R0, PT, PT, -R5.reuse, R6.reuse, RZ ;  /* 0x0000000605007210 */ /* 0x0c0fe20007ffe1ff */
[----:B------:R-:W-:Y:S01]  /*0120*/  BSSY.RECONVERGENT B3, `(.L_x_2) ;  /* 0x00000b3000037945 */ /* 0x000fe20003800200 */
[----:B------:R-:W-:Y:S02]  /*0130*/  IADD3 R5, PT, PT, R5, -R6, RZ ;  /* 0x8000000605057210 */ /* 0x000fe40007ffe0ff */
[----:B------:R-:W-:Y:S02]  /*0140*/  ISETP.GT.U32.AND P0, PT, R0, -0x8, PT ;  /* 0xfffffff80000780c */ /* 0x000fe40003f04070 */
[----:B------:R-:W-:Y:S02]  /*0150*/  MOV R19, RZ ;  /* 0x000000ff00137202 */ /* 0x000fe40000000f00 */
[----:B------:R-:W-:-:S09]  /*0160*/  LOP3.LUT R4, R5, 0x7, RZ, 0xc0, !PT ;  /* 0x0000000705047812 */ /* 0x000fd200078ec0ff */
[----:B------:R-:W-:Y:S05]  /*0170*/  @P0 BRA `(.L_x_3) ;  /* 0x0000000800b40947 */ /* 0x000fea0003800000 */
[----:B------:R-:W0:Y:S01]  /*0180*/  LDC.64 R12, c[0x0][0x380] ;  /* 0x0000e000ff0c7b82 */ /* 0x000e220000000a00 */
[----:B------:R-:W-:Y:S02]  /*0190*/  LOP3.LUT R2, R5, 0xfffffff8, RZ, 0xc0, !PT ;  /* 0xfffffff805027812 */ /* 0x000fe400078ec0ff */
[----:B------:R-:W-:Y:S02]  /*01a0*/  MOV R19, RZ ;  /* 0x000000ff00137202 */ /* 0x000fe40000000f00 */
[----:B------:R-:W-:-:S03]  /*01b0*/  IADD3 R2, PT, PT, -R2, RZ, RZ ;  /* 0x000000ff02027210 */ /* 0x000fc60007ffe1ff */
[----:B------:R-:W1:Y:S08]  /*01c0*/  LDC.64 R16, c[0x0][0x390] ;  /* 0x0000e400ff107b82 */ /* 0x000e700000000a00 */
[----:B------:R-:W2:Y:S01]  /*01d0*/  LDC.64 R14, c[0x0][0x398] ;  /* 0x0000e600ff0e7b82 */ /* 0x000ea20000000a00 */
[----:B0-----:R-:W-:-:S04]  /*01e0*/  IADD3 R12, P0, PT, R12, 0x10, RZ ;  /* 0x000000100c0c7810 */ /* 0x001fc80007f1e0ff */
[----:B------:R-:W-:-:S09]  /*01f0*/  IADD3.X R13, PT, PT, RZ, R13, RZ, P0, !PT ;  /* 0x0000000dff0d7210 */ /* 0x000fd200007fe4ff */
.L_x_20:
[----:B------:R-:W-:-:S05]  /*0200*/  IMAD.WIDE R10, R6, 0x4, R12 ;  /* 0x00000004060a7825 */ /* 0x000fca00078e020c */
[----:B------:R-:W1:Y:S02]  /*0210*/  LDG.E R9, desc[UR4][R10.64+-0x10] ;  /* 0xfffff0040a097981 */ /* 0x000e64000c1e1900 */
[----:B-1----:R-:W-:-:S06]  /*0220*/  IMAD.WIDE R20, R9, 0x4, R16 ;  /* 0x0000000409147825 */ /* 0x002fcc00078e0210 */
[----:B------:R-:W3:Y:S01]  /*0230*/  LDG.E R20, desc[UR4][R20.64] ;  /* 0x0000000414147981 */ /* 0x000ee2000c1e1900 */
[----:B--2---:R-:W-:-:S05]  /*0240*/  IMAD.WIDE R8, R9, 0x4, R14 ;  /* 0x0000000409087825 */ /* 0x004fca00078e020e */
[----:B------:R-:W2:Y:S01]  /*0250*/  LDG.E R3, desc[UR4][R8.64] ;  /* 0x0000000408037981 */ /* 0x000ea2000c1e1900 */
[----:B------:R-:W-:Y:S01]  /*0260*/  IADD3 R2, PT, PT, R2, 0x8, RZ ;  /* 0x0000000802027810 */ /* 0x000fe20007ffe0ff */
[----:B------:R-:W-:Y:S03]  /*0270*/  BSSY.RECONVERGENT B4, `(.L_x_4) ;  /* 0x000000e000047945 */ /* 0x000fe60003800200 */
[----:B------:R-:W-:Y:S02]  /*0280*/  ISETP.NE.AND P2, PT, R2, RZ, PT ;  /* 0x000000ff0200720c */ /* 0x000fe40003f45270 */
[----:B---3--:R-:W-:-:S04]  /*0290*/  I2FP.F32.S32 R22, R20 ;  /* 0x0000001400167245 */ /* 0x008fc80000201400 */
[----:B------:R-:W0:Y:S08]  /*02a0*/  MUFU.RCP R0, R22 ;  /* 0x0000001600007308 */ /* 0x000e300000001000 */
[----:B--2---:R-:W1:Y:S01]  /*02b0*/  FCHK P0, R3, R22 ;  /* 0x0000001603007302 */ /* 0x004e620000000000 */
[----:B0-----:R-:W-:-:S04]  /*02c0*/  FFMA R23, -R22, R0, 1 ;  /* 0x3f80000016177423 */ /* 0x001fc80000000100 */
[----:B------:R-:W-:-:S04]  /*02d0*/  FFMA R0, R0, R23, R0 ;  /* 0x0000001700007223 */ /* 0x000fc80000000000 */
[----:B------:R-:W-:-:S04]  /*02e0*/  FFMA R23, R3, R0, RZ ;  /* 0x0000000003177223 */ /* 0x000fc800000000ff */
[----:B------:R-:W-:-:S04]  /*02f0*/  FFMA R18, -R22, R23, R3 ;  /* 0x0000001716127223 */ /* 0x000fc80000000103 */
[----:B------:R-:W-:Y:S01]  /*0300*/  FFMA R0, R0, R18, R23 ;  /* 0x0000001200007223 */ /* 0x000fe20000000017 */
[----:B-1----:R-:W-:Y:S06]  /*0310*/  @!P0 BRA `(.L_x_5) ;  /* 0x00000000000c8947 */ /* 0x002fec0003800000 */
[----:B------:R-:W-:Y:S02]  /*0320*/  MOV R0, R22 ;  /* 0x0000001600007202 */ /* 0x000fe40000000f00 */
[----:B------:R-:W-:-:S07]  /*0330*/  MOV R8, 0x350 ;  /* 0x0000035000087802 */ /* 0x000fce0000000f00 */
[----:B------:R-:W-:Y:S05]  /*0340*/  CALL.REL.NOINC `($__internal_0_$__cuda_sm3x_div_rn_noftz_f32_slowpath) ;  /* 0x0000001400607944 */ /* 0x000fea0003c00000 */
.L_x_5:
[----:B------:R-:W-:Y:S05]  /*0350*/  BSYNC.RECONVERGENT B4 ;  /* 0x0000000000047941 */ /* 0x000fea0003800200 */
.L_x_4:
[----:B------:R-:W2:Y:S02]  /*0360*/  LDG.E R9, desc[UR4][R10.64+-0xc] ;  /* 0xfffff4040a097981 */ /* 0x000ea4000c1e1900 */
[----:B--2---:R-:W-:-:S06]  /*0370*/  IMAD.WIDE R20, R9, 0x4, R16 ;  /* 0x0000000409147825 */ /* 0x004fcc00078e0210 */
[----:B------:R-:W2:Y:S01]  /*0380*/  LDG.E R20, desc[UR4][R20.64] ;  /* 0x0000000414147981 */ /* 0x000ea2000c1e1900 */
[----:B------:R-:W-:-:S05]  /*0390*/  IMAD.WIDE R8, R9, 0x4, R14 ;  /* 0x0000000409087825 */ /* 0x000fca00078e020e */
[----:B------:R-:W3:Y:S01]  /*03a0*/  LDG.E R3, desc[UR4][R8.64] ;  /* 0x0000000408037981 */ /* 0x000ee2000c1e1900 */
[----:B------:R-:W-:Y:S01]  /*03b0*/  BSSY.RECONVERGENT B4, `(.L_x_6) ;  /* 0x000000e000047945 */ /* 0x000fe20003800200 */
[----:B------:R-:W-:Y:S01]  /*03c0*/  FADD R19, R0, R19 ;  /* 0x0000001300137221 */ /* 0x000fe20000000000 */
[----:B--2---:R-:W-:-:S04]  /*03d0*/  I2FP.F32.S32 R24, R20 ;  /* 0x0000001400187245 */ /* 0x004fc80000201400 */
[----:B------:R-:W0:Y:S08]  /*03e0*/  MUFU.RCP R18, R24 ;  /* 0x0000001800127308 */ /* 0x000e300000001000 */
[----:B---3--:R-:W1:Y:S01]  /*03f0*/  FCHK P0, R3, R24 ;  /* 0x0000001803007302 */ /* 0x008e620000000000 */
        /* <DEDUP_REMOVED lines=9> */
.L_x_7:
[----:B------:R-:W-:Y:S05]  /*0490*/  BSYNC.RECONVERGENT B4 ;  /* 0x0000000000047941 */ /* 0x000fea0003800200 */
.L_x_6:
        /* <DEDUP_REMOVED lines=19> */
.L_x_9:
[----:B------:R-:W-:Y:S05]  /*05d0*/  BSYNC.RECONVERGENT B4 ;  /* 0x0000000000047941 */ /* 0x000fea0003800200 */
.L_x_8:
        /* <DEDUP_REMOVED lines=19> */
.L_x_11:
[----:B------:R-:W-:Y:S05]  /*0710*/  BSYNC.RECONVERGENT B4 ;  /* 0x0000000000047941 */ /* 0x000fea0003800200 */
.L_x_10:
        /* <DEDUP_REMOVED lines=19> */
.L_x_13:
[----:B------:R-:W-:Y:S05]  /*0850*/  BSYNC.RECONVERGENT B4 ;  /* 0x0000000000047941 */ /* 0x000fea0003800200 */
.L_x_12:
        /* <DEDUP_REMOVED lines=19> */
.L_x_15:
[----:B------:R-:W-:Y:S05]  /*0990*/  BSYNC.RECONVERGENT B4 ;  /* 0x0000000000047941 */ /* 0x000fea0003800200 */
.L_x_14:
        /* <DEDUP_REMOVED lines=19> */
.L_x_17:
[----:B------:R-:W-:Y:S05]  /*0ad0*/  BSYNC.RECONVERGENT B4 ;  /* 0x0000000000047941 */ /* 0x000fea0003800200 */
.L_x_16:
        /* <DEDUP_REMOVED lines=19> */
.L_x_19:
[----:B------:R-:W-:Y:S05]  /*0c10*/  BSYNC.RECONVERGENT B4 ;  /* 0x0000000000047941 */ /* 0x000fea0003800200 */
.L_x_18:
[----:B------:R-:W-:Y:S01]  /*0c20*/  FADD R19, R19, R0 ;  /* 0x0000000013137221 */ /* 0x000fe20000000000 */
[----:B------:R-:W-:Y:S01]  /*0c30*/  IADD3 R6, PT, PT, R6, 0x8, RZ ;  /* 0x0000000806067810 */ /* 0x000fe20007ffe0ff */
[----:B------:R-:W-:Y:S06]  /*0c40*/  @P2 BRA `(.L_x_20) ;  /* 0xfffffff4006c2947 */ /* 0x000fec000383ffff */
.L_x_3:
[----:B------:R-:W-:Y:S05]  /*0c50*/  BSYNC.RECONVERGENT B3 ;  /* 0x0000000000037941 */ /* 0x000fea0003800200 */
.L_x_2:
[----:B------:R-:W-:-:S13]  /*0c60*/  ISETP.NE.AND P0, PT, R4, RZ, PT ;  /* 0x000000ff0400720c */ /* 0x000fda0003f05270 */
[----:B------:R-:W-:Y:S05]  /*0c70*/  @!P0 BRA `(.L_x_1) ;  /* 0x0000000800c08947 */ /* 0x000fea0003800000 */
[----:B------:R-:W-:Y:S01]  /*0c80*/  ISETP.GE.U32.AND P0, PT, R4, 0x4, PT ;  /* 0x000000040400780c */ /* 0x000fe20003f06070 */
[----:B------:R-:W-:Y:S01]  /*0c90*/  BSSY.RECONVERGENT B3, `(.L_x_21) ;  /* 0x000005e000037945 */ /* 0x000fe20003800200 */
[----:B------:R-:W-:-:S11]  /*0ca0*/  LOP3.LUT R2, R5, 0x3, RZ, 0xc0, !PT ;  /* 0x0000000305027812 */ /* 0x000fd600078ec0ff */
[----:B------:R-:W-:Y:S05]  /*0cb0*/  @!P0 BRA `(.L_x_22) ;  /* 0x00000004006c8947 */ /* 0x000fea0003800000 */
[----:B------:R-:W0:Y:S08]  /*0cc0*/  LDC.64 R10, c[0x0][0x380] ;  /* 0x0000e000ff0a7b82 */ /* 0x000e300000000a00 */
[----:B------:R-:W1:Y:S08]  /*0cd0*/  LDC.64 R12, c[0x0][0x390] ;  /* 0x0000e400ff0c7b82 */ /* 0x000e700000000a00 */
[----:B------:R-:W2:Y:S01]  /*0ce0*/  LDC.64 R8, c[0x0][0x398] ;  /* 0x0000e600ff087b82 */ /* 0x000ea20000000a00 */
[----:B0-----:R-:W-:-:S05]  /*0cf0*/  IMAD.WIDE R10, R6, 0x4, R10 ;  /* 0x00000004060a7825 */ /* 0x001fca00078e020a */
[----:B------:R-:W1:Y:S02]  /*0d00*/  LDG.E R3, desc[UR4][R10.64] ;  /* 0x000000040a037981 */ /* 0x000e64000c1e1900 */
[----:B-1----:R-:W-:-:S06]  /*0d10*/  IMAD.WIDE R12, R3, 0x4, R12 ;  /* 0x00000004030c7825 */ /* 0x002fcc00078e020c */
[----:B------:R-:W3:Y:S01]  /*0d20*/  LDG.E R12, desc[UR4][R12.64] ;  /* 0x000000040c0c7981 */ /* 0x000ee2000c1e1900 */
[----:B--2---:R-:W-:-:S05]  /*0d30*/  IMAD.WIDE R8, R3, 0x4, R8 ;  /* 0x0000000403087825 */ /* 0x004fca00078e0208 */
[----:B------:R-:W2:Y:S01]  /*0d40*/  LDG.E R3, desc[UR4][R8.64] ;  /* 0x0000000408037981 */ /* 0x000ea2000c1e1900 */
[----:B------:R-:W-:Y:S01]  /*0d50*/  BSSY.RECONVERGENT B4, `(.L_x_23) ;  /* 0x000000d000047945 */ /* 0x000fe20003800200 */
        /* <DEDUP_REMOVED lines=12> */
.L_x_24:
[----:B------:R-:W-:Y:S05]  /*0e20*/  BSYNC.RECONVERGENT B4 ;  /* 0x0000000000047941 */ /* 0x000fea0003800200 */
.L_x_23:
[----:B------:R-:W2:Y:S01]  /*0e30*/  LDG.E R3, desc[UR4][R10.64+0x4] ;  /* 0x000004040a037981 */ /* 0x000ea2000c1e1900 */
[----:B------:R-:W2:Y:S08]  /*0e40*/  LDC.64 R12, c[0x0][0x390] ;  /* 0x0000e400ff0c7b82 */ /* 0x000eb00000000a00 */
[----:B------:R-:W0:Y:S01]  /*0e50*/  LDC.64 R8, c[0x0][0x398] ;  /* 0x0000e600ff087b82 */ /* 0x000e220000000a00 */
[----:B--2---:R-:W-:-:S06]  /*0e60*/  IMAD.WIDE R12, R3, 0x4, R12 ;  /* 0x00000004030c7825 */ /* 0x004fcc00078e020c */
[----:B------:R-:W2:Y:S01]  /*0e70*/  LDG.E R12, desc[UR4][R12.64] ;  /* 0x000000040c0c7981 */ /* 0x000ea2000c1e1900 */
[----:B0-----:R-:W-:-:S05]  /*0e80*/  IMAD.WIDE R8, R3, 0x4, R8 ;  /* 0x0000000403087825 */ /* 0x001fca00078e0208 */
[----:B------:R-:W3:Y:S01]  /*0e90*/  LDG.E R3, desc[UR4][R8.64] ;  /* 0x0000000408037981 */ /* 0x000ee2000c1e1900 */
[----:B------:R-:W-:Y:S01]  /*0ea0*/  BSSY.RECONVERGENT B4, `(.L_x_25) ;  /* 0x000000e000047945 */ /* 0x000fe20003800200 */
[----:B--2---:R-:W-:-:S04]  /*0eb0*/  I2FP.F32.S32 R18, R12 ;  /* 0x0000000c00127245 */ /* 0x004fc80000201400 */
[----:B------:R-:W0:Y:S08]  /*0ec0*/  MUFU.RCP R4, R18 ;  /* 0x0000001200047308 */ /* 0x000e300000001000 */
[----:B---3--:R-:W1:Y:S01]  /*0ed0*/  FCHK P0, R3, R18 ;  /* 0x0000001203007302 */ /* 0x008e620000000000 */
[----:B0-----:R-:W-:-:S04]  /*0ee0*/  FFMA R15, -R18, R4, 1 ;  /* 0x3f800000120f7423 */ /* 0x001fc80000000104 */
[----:B------:R-:W-:Y:S01]  /*0ef0*/  FFMA R14, R4, R15, R4 ;  /* 0x0000000f040e7223 */ /* 0x000fe20000000004 */
[----:B------:R-:W-:-:S03]  /*0f00*/  FADD R4, R19, R0 ;  /* 0x0000000013047221 */ /* 0x000fc60000000000 */
[----:B------:R-:W-:-:S04]  /*0f10*/  FFMA R15, R3, R14, RZ ;  /* 0x0000000e030f7223 */ /* 0x000fc800000000ff */
[----:B------:R-:W-:-:S04]  /*0f20*/  FFMA R16, -R18, R15, R3 ;  /* 0x0000000f12107223 */ /* 0x000fc80000000103 */
[----:B------:R-:W-:Y:S01]  /*0f30*/  FFMA R0, R14, R16, R15 ;  /* 0x000000100e007223 */ /* 0x000fe2000000000f */
[----:B-1----:R-:W-:Y:S06]  /*0f40*/  @!P0 BRA `(.L_x_26) ;  /* 0x00000000000c8947 */ /* 0x002fec0003800000 */
[----:B------:R-:W-:Y:S02]  /*0f50*/  MOV R0, R18 ;  /* 0x0000001200007202 */ /* 0x000fe40000000f00 */
[----:B------:R-:W-:-:S07]  /*0f60*/  MOV R8, 0xf80 ;  /* 0x00000f8000087802 */ /* 0x000fce0000000f00 */
[----:B------:R-:W-:Y:S05]  /*0f70*/  CALL.REL.NOINC `($__internal_0_$__cuda_sm3x_div_rn_noftz_f32_slowpath) ;  /* 0x0000000800547944 */ /* 0x000fea0003c00000 */
.L_x_26:
[----:B------:R-:W-:Y:S05]  /*0f80*/  BSYNC.RECONVERGENT B4 ;  /* 0x0000000000047941 */ /* 0x000fea0003800200 */
.L_x_25:
        /* <DEDUP_REMOVED lines=21> */
.L_x_28:
[----:B------:R-:W-:Y:S05]  /*10e0*/  BSYNC.RECONVERGENT B4 ;  /* 0x0000000000047941 */ /* 0x000fea0003800200 */
.L_x_27:
        /* <DEDUP_REMOVED lines=21> */
.L_x_30:
[----:B------:R-:W-:Y:S05]  /*1240*/  BSYNC.RECONVERGENT B4 ;  /* 0x0000000000047941 */ /* 0x000fea0003800200 */
.L_x_29:
[----:B------:R-:W-:Y:S01]  /*1250*/  FADD R19, R4, R0 ;  /* 0x0000000004137221 */ /* 0x000fe20000000000 */
[----:B------:R-:W-:-:S07]  /*1260*/  IADD3 R6, PT, PT, R6, 0x4, RZ ;  /* 0x0000000406067810 */ /* 0x000fce0007ffe0ff */
.L_x_22:
[----:B------:R-:W-:Y:S05]  /*1270*/  BSYNC.RECONVERGENT B3 ;  /* 0x0000000000037941 */ /* 0x000fea0003800200 */
.L_x_21:
[----:B------:R-:W-:-:S13]  /*1280*/  ISETP.NE.AND P0, PT, R2, RZ, PT ;  /* 0x000000ff0200720c */ /* 0x000fda0003f05270 */
[----:B------:R-:W-:Y:S05]  /*1290*/  @!P0 BRA `(.L_x_1) ;  /* 0x0000000400388947 */ /* 0x000fea0003800000 */
[----:B------:R-:W-:Y:S01]  /*12a0*/  ISETP.NE.AND P0, PT, R2, 0x1, PT ;  /* 0x000000010200780c */ /* 0x000fe20003f05270 */
[----:B------:R-:W-:-:S12]  /*12b0*/  BSSY.RECONVERGENT B3, `(.L_x_31) ;  /* 0x0000031000037945 */ /* 0x000fd80003800200 */
        /* <DEDUP_REMOVED lines=8> */
[----:B--2---:R-:W-:-:S06]  /*1340*/  IMAD.WIDE R2, R13, 0x4, R2 ;  /* 0x000000040d027825 */ /* 0x004fcc00078e0202 */
        /* <DEDUP_REMOVED lines=14> */
.L_x_34:
[----:B------:R-:W-:Y:S05]  /*1430*/  BSYNC.RECONVERGENT B4 ;  /* 0x0000000000047941 */ /* 0x000fea0003800200 */
.L_x_33:
[----:B------:R-:W2:Y:S01]  /*1440*/  LDG.E R11, desc[UR4][R10.64+0x4] ;  /* 0x000004040a0b7981 */ /* 0x000ea2000c1e1900 */
[----:B------:R-:W2:Y:S08]  /*1450*/  LDC.64 R8, c[0x0][0x390] ;  /* 0x0000e400ff087b82 */ /* 0x000eb00000000a00 */
[----:B------:R-:W0:Y:S01]  /*1460*/  LDC.64 R2, c[0x0][0x398] ;  /* 0x0000e600ff027b82 */ /* 0x000e220000000a00 */
[----:B--2---:R-:W-:-:S06]  /*1470*/  IMAD.WIDE R8, R11, 0x4, R8 ;  /* 0x000000040b087825 */ /* 0x004fcc00078e0208 */
[----:B------:R-:W2:Y:S01]  /*1480*/  LDG.E R8, desc[UR4][R8.64] ;  /* 0x0000000408087981 */ /* 0x000ea2000c1e1900 */
[----:B0-----:R-:W-:-:S06]  /*1490*/  IMAD.WIDE R2, R11, 0x4, R2 ;  /* 0x000000040b027825 */ /* 0x001fcc00078e0202 */
        /* <DEDUP_REMOVED lines=15> */
.L_x_36:
[----:B------:R-:W-:Y:S05]  /*1590*/  BSYNC.RECONVERGENT B4 ;  /* 0x0000000000047941 */ /* 0x000fea0003800200 */
.L_x_35:
[----:B------:R-:W-:Y:S01]  /*15a0*/  FADD R19, R19, R0 ;  /* 0x0000000013137221 */ /* 0x000fe20000000000 */
[----:B------:R-:W-:-:S07]  /*15b0*/  IADD3 R6, PT, PT, R6, 0x2, RZ ;  /* 0x0000000206067810 */ /* 0x000fce0007ffe0ff */
.L_x_32:
[----:B------:R-:W-:Y:S05]  /*15c0*/  BSYNC.RECONVERGENT B3 ;  /* 0x0000000000037941 */ /* 0x000fea0003800200 */
.L_x_31:
[----:B------:R-:W-:-:S04]  /*15d0*/  LOP3.LUT R5, R5, 0x1, RZ, 0xc0, !PT ;  /* 0x0000000105057812 */ /* 0x000fc800078ec0ff */
[----:B------:R-:W-:-:S13]  /*15e0*/  ISETP.NE.U32.AND P0, PT, R5, 0x1, PT ;  /* 0x000000010500780c */ /* 0x000fda0003f05070 */
[----:B------:R-:W-:Y:S05]  /*15f0*/  @P0 BRA `(.L_x_1) ;  /* 0x0000000000600947 */ /* 0x000fea0003800000 */
[----:B------:R-:W0:Y:S08]  /*1600*/  LDC.64 R4, c[0x0][0x380] ;  /* 0x0000e000ff047b82 */ /* 0x000e300000000a00 */
[----:B------:R-:W1:Y:S08]  /*1610*/  LDC.64 R8, c[0x0][0x390] ;  /* 0x0000e400ff087b82 */ /* 0x000e700000000a00 */
[----:B------:R-:W2:Y:S01]  /*1620*/  LDC.64 R2, c[0x0][0x398] ;  /* 0x0000e600ff027b82 */ /* 0x000ea20000000a00 */
[----:B0-----:R-:W-:-:S06]  /*1630*/  IMAD.WIDE R4, R6, 0x4, R4 ;  /* 0x0000000406047825 */ /* 0x001fcc00078e0204 */
        /* <DEDUP_REMOVED lines=18> */
.L_x_38:
[----:B------:R-:W-:Y:S05]  /*1760*/  BSYNC.RECONVERGENT B3 ;  /* 0x0000000000037941 */ /* 0x000fea0003800200 */
.L_x_37:
[----:B------:R-:W-:-:S07]  /*1770*/  FADD R19, R19, R0 ;  /* 0x0000000013137221 */ /* 0x000fce0000000000 */
.L_x_1:
[----:B------:R-:W-:Y:S05]  /*1780*/  BSYNC.RECONVERGENT B0 ;  /* 0x0000000000007941 */ /* 0x000fea0003800200 */
.L_x_0:
[----:B------:R-:W0:Y:S02]  /*1790*/  LDC.64 R2, c[0x0][0x3a8] ;  /* 0x0000ea00ff027b82 */ /* 0x000e240000000a00 */
[----:B0-----:R-:W-:Y:S01]  /*17a0*/  I2FP.F32.S32 R0, R2 ;  /* 0x0000000200007245 */ /* 0x001fe20000201400 */
[----:B------:R-:W-:-:S03]  /*17b0*/  FADD R3, -R3, 1 ;  /* 0x3f80000003037421 */ /* 0x000fc60000000100 */
[----:B------:R-:W0:Y:S08]  /*17c0*/  MUFU.RCP R5, R0 ;  /* 0x0000000000057308 */ /* 0x000e300000001000 */
[----:B------:R-:W1:Y:S01]  /*17d0*/  FCHK P0, R3, R0 ;  /* 0x0000000003007302 */ /* 0x000e620000000000 */
[----:B0-----:R-:W-:-:S04]  /*17e0*/  FFMA R2, -R0, R5, 1 ;  /* 0x3f80000000027423 */ /* 0x001fc80000000105 */
[----:B------:R-:W-:-:S04]  /*17f0*/  FFMA R2, R5, R2, R5 ;  /* 0x0000000205027223 */ /* 0x000fc80000000005 */
[----:B------:R-:W-:-:S04]  /*1800*/  FFMA R5, R3, R2, RZ ;  /* 0x0000000203057223 */ /* 0x000fc800000000ff */
[----:B------:R-:W-:-:S04]  /*1810*/  FFMA R4, -R0, R5, R3 ;  /* 0x0000000500047223 */ /* 0x000fc80000000103 */
[----:B------:R-:W-:Y:S01]  /*1820*/  FFMA R4, R2, R4, R5 ;  /* 0x0000000402047223 */ /* 0x000fe20000000005 */
[----:B-1----:R-:W-:Y:S06]  /*1830*/  @!P0 BRA `(.L_x_39) ;  /* 0x00000000000c8947 */ /* 0x002fec0003800000 */
[----:B------:R-:W-:-:S07]  /*1840*/  MOV R8, 0x1860 ;  /* 0x0000186000087802 */ /* 0x000fce0000000f00 */
[----:B------:R-:W-:Y:S05]  /*1850*/  CALL.REL.NOINC `($__internal_0_$__cuda_sm3x_div_rn_noftz_f32_slowpath) ;  /* 0x00000000001c7944 */ /* 0x000fea0003c00000 */
[----:B------:R-:W-:-:S07]  /*1860*/  MOV R4, R0 ;  /* 0x0000000000047202 */ /* 0x000fce0000000f00 */
.L_x_39:
[----:B------:R-:W0:Y:S01]  /*1870*/  LDC.64 R2, c[0x0][0x3a0] ;  /* 0x0000e800ff027b82 */ /* 0x000e220000000a00 */
[----:B------:R-:W1:Y:S02]  /*1880*/  LDCU UR6, c[0x0][0x3ac] ;  /* 0x00007580ff0677ac */ /* 0x000e640008000800 */
[----:B-1----:R-:W-:Y:S01]  /*1890*/  FFMA R19, R19, UR6, R4 ;  /* 0x0000000613137c23 */ /* 0x002fe20008000004 */
[----:B0-----:R-:W-:-:S05]  /*18a0*/  IMAD.WIDE R2, R7, 0x4, R2 ;  /* 0x0000000407027825 */ /* 0x001fca00078e0202 */
[----:B------:R-:W-:Y:S01]  /*18b0*/  STG.E desc[UR4][R2.64], R19 ;  /* 0x0000001302007986 */ /* 0x000fe2000c101904 */
[----:B------:R-:W-:Y:S05]  /*18c0*/  EXIT ;  /* 0x000000000000794d */ /* 0x000fea0003800000 */
        .weak           $__internal_0_$__cuda_sm3x_div_rn_noftz_f32_slowpath
        .type           $__internal_0_$__cuda_sm3x_div_rn_noftz_f32_slowpath,@function
        .size           $__internal_0_$__cuda_sm3x_div_rn_noftz_f32_slowpath,(.L_x_72 - $__internal_0_$__cuda_sm3x_div_rn_noftz_f32_slowpath)
$__internal_0_$__cuda_sm3x_div_rn_noftz_f32_slowpath:
[----:B------:R-:W-:Y:S01]  /*18d0*/  SHF.R.U32.HI R9, RZ, 0x17, R0 ;  /* 0x00000017ff097819 */ /* 0x000fe20000011600 */
[----:B------:R-:W-:Y:S01]  /*18e0*/  BSSY.RECONVERGENT B1, `(.L_x_40) ;  /* 0x0000063000017945 */ /* 0x000fe20003800200 */
[----:B------:R-:W-:Y:S02]  /*18f0*/  SHF.R.U32.HI R20, RZ, 0x17, R3 ;  /* 0x00000017ff147819 */ /* 0x000fe40000011603 */
[----:B------:R-:W-:Y:S02]  /*1900*/  LOP3.LUT R9, R9, 0xff, RZ, 0xc0, !PT ;  /* 0x000000ff09097812 */ /* 0x000fe400078ec0ff */
[----:B------:R-:W-:Y:S02]  /*1910*/  LOP3.LUT R20, R20, 0xff, RZ, 0xc0, !PT ;  /* 0x000000ff14147812 */ /* 0x000fe400078ec0ff */
[----:B------:R-:W-:Y:S02]  /*1920*/  IADD3 R21, PT, PT, R9, -0x1, RZ ;  /* 0xffffffff09157810 */ /* 0x000fe40007ffe0ff */
[----:B------:R-:W-:-:S02]  /*1930*/  IADD3 R18, PT, PT, R20, -0x1, RZ ;  /* 0xffffffff14127810 */ /* 0x000fc40007ffe0ff */
[----:B------:R-:W-:-:S04]  /*1940*/  ISETP.GT.U32.AND P0, PT, R21, 0xfd, PT ;  /* 0x000000fd1500780c */ /* 0x000fc80003f04070 */
[----:B------:R-:W-:-:S13]  /*1950*/  ISETP.GT.U32.OR P0, PT, R18, 0xfd, P0 ;  /* 0x000000fd1200780c */ /* 0x000fda0000704470 */
[----:B------:R-:W-:Y:S01]  /*1960*/  @!P0 MOV R18, RZ ;  /* 0x000000ff00128202 */ /* 0x000fe20000000f00 */
[----:B------:R-:W-:Y:S06]  /*1970*/  @!P0 BRA `(.L_x_41) ;  /* 0x0000000000608947 */ /* 0x000fec0003800000 */
[----:B------:R-:W-:Y:S02]  /*1980*/  FSETP.GTU.FTZ.AND P0, PT, |R3|, +INF , PT ;  /* 0x7f8000000300780b */ /* 0x000fe40003f1c200 */
[----:B------:R-:W-:-:S04]  /*1990*/  FSETP.GTU.FTZ.AND P1, PT, |R0|, +INF , PT ;  /* 0x7f8000000000780b */ /* 0x000fc80003f3c200 */
[----:B------:R-:W-:-:S13]  /*19a0*/  PLOP3.LUT P0, PT, P0, P1, PT, 0xf8, 0x8f ;  /* 0x00000000008f781c */ /* 0x000fda0000703f70 */
[----:B------:R-:W-:Y:S05]  /*19b0*/  @P0 BRA `(.L_x_42) ;  /* 0x0000000400500947 */ /* 0x000fea0003800000 */
[----:B------:R-:W-:-:S13]  /*19c0*/  LOP3.LUT P0, RZ, R0, 0x7fffffff, R3, 0xc8, !PT ;  /* 0x7fffffff00ff7812 */ /* 0x000fda000780c803 */
[----:B------:R-:W-:Y:S05]  /*19d0*/  @!P0 BRA `(.L_x_43) ;  /* 0x0000000400408947 */ /* 0x000fea0003800000 */
[C---:B------:R-:W-:Y:S02]  /*19e0*/  FSETP.NEU.FTZ.AND P3, PT, |R3|.reuse, +INF , PT ;  /* 0x7f8000000300780b */ /* 0x040fe40003f7d200 */
[----:B------:R-:W-:Y:S02]  /*19f0*/  FSETP.NEU.FTZ.AND P1, PT, |R0|, +INF , PT ;  /* 0x7f8000000000780b */ /* 0x000fe40003f3d200 */
[----:B------:R-:W-:-:S11]  /*1a00*/  FSETP.NEU.FTZ.AND P0, PT, |R3|, +INF , PT ;  /* 0x7f8000000300780b */ /* 0x000fd60003f1d200 */
[----:B------:R-:W-:Y:S05]  /*1a10*/  @!P1 BRA !P3, `(.L_x_43) ;  /* 0x0000000400309947 */ /* 0x000fea0005800000 */
[----:B------:R-:W-:-:S04]  /*1a20*/  LOP3.LUT P3, RZ, R3, 0x7fffffff, RZ, 0xc0, !PT ;  /* 0x7fffffff03ff7812 */ /* 0x000fc8000786c0ff */
[----:B------:R-:W-:-:S13]  /*1a30*/  PLOP3.LUT P1, PT, P1, P3, PT, 0x2f, 0xf2 ;  /* 0x0000000000f2781c */ /* 0x000fda0000f26577 */
[----:B------:R-:W-:Y:S05]  /*1a40*/  @P1 BRA `(.L_x_44) ;  /* 0x00000004001c1947 */ /* 0x000fea0003800000 */
[----:B------:R-:W-:-:S04]  /*1a50*/  LOP3.LUT P1, RZ, R0, 0x7fffffff, RZ, 0xc0, !PT ;  /* 0x7fffffff00ff7812 */ /* 0x000fc8000782c0ff */
[----:B------:R-:W-:-:S13]  /*1a60*/  PLOP3.LUT P0, PT, P0, P1, PT, 0x2f, 0xf2 ;  /* 0x0000000000f2781c */ /* 0x000fda0000702577 */
[----:B------:R-:W-:Y:S05]  /*1a70*/  @P0 BRA `(.L_x_45) ;  /* 0x0000000400040947 */ /* 0x000fea0003800000 */
[----:B------:R-:W-:Y:S02]  /*1a80*/  IADD3 R18, PT, PT, R20, -0x1, RZ ;  /* 0xffffffff14127810 */ /* 0x000fe40007ffe0ff */
[----:B------:R-:W-:Y:S02]  /*1a90*/  ISETP.GE.AND P1, PT, R21, RZ, PT ;  /* 0x000000ff1500720c */ /* 0x000fe40003f26270 */
[----:B------:R-:W-:-:S11]  /*1aa0*/  ISETP.GE.AND P0, PT, R18, RZ, PT ;  /* 0x000000ff1200720c */ /* 0x000fd60003f06270 */
[----:B------:R-:W-:Y:S02]  /*1ab0*/  @!P1 FFMA R0, R0, 1.84467440737095516160e+19, RZ ;  /* 0x5f80000000009823 */ /* 0x000fe400000000ff */
[----:B------:R-:W-:Y:S01]  /*1ac0*/  @P0 MOV R18, RZ ;  /* 0x000000ff00120202 */ /* 0x000fe20000000f00 */
[----:B------:R-:W-:Y:S01]  /*1ad0*/  @!P0 FFMA R3, R3, 1.84467440737095516160e+19, RZ ;  /* 0x5f80000003038823 */ /* 0x000fe200000000ff */
[----:B------:R-:W-:-:S04]  /*1ae0*/  @!P0 MOV R18, 0xffffffc0 ;  /* 0xffffffc000128802 */ /* 0x000fc80000000f00 */
[----:B------:R-:W-:-:S07]  /*1af0*/  @!P1 IADD3 R18, PT, PT, R18, 0x40, RZ ;  /* 0x0000004012129810 */ /* 0x000fce0007ffe0ff */
.L_x_41:
[----:B------:R-:W-:Y:S01]  /*1b00*/  LEA R21, R9, 0xc0800000, 0x17 ;  /* 0xc080000009157811 */ /* 0x000fe200078eb8ff */
[----:B------:R-:W-:Y:S01]  /*1b10*/  BSSY.RECONVERGENT B2, `(.L_x_46) ;  /* 0x0000036000027945 */ /* 0x000fe20003800200 */
[----:B------:R-:W-:Y:S02]  /*1b20*/  IADD3 R20, PT, PT, R20, -0x7f, RZ ;  /* 0xffffff8114147810 */ /* 0x000fe40007ffe0ff */
[----:B------:R-:W-:Y:S02]  /*1b30*/  IADD3 R24, PT, PT, -R21, R0, RZ ;  /* 0x0000000015187210 */ /* 0x000fe40007ffe1ff */
[C---:B------:R-:W-:Y:S01]  /*1b40*/  IADD3 R9, PT, PT, R20.reuse, 0x7f, -R9 ;  /* 0x0000007f14097810 */ /* 0x040fe20007ffe809 */
[----:B------:R-:W-:Y:S01]  /*1b50*/  IMAD R0, R20, -0x800000, R3 ;  /* 0xff80000014007824 */ /* 0x000fe200078e0203 */
[----:B------:R-:W0:Y:S01]  /*1b60*/  MUFU.RCP R21, R24 ;  /* 0x0000001800157308 */ /* 0x000e220000001000 */
[----:B------:R-:W-:Y:S01]  /*1b70*/  FADD.FTZ R23, -R24, -RZ ;  /* 0x800000ff18177221 */ /* 0x000fe20000010100 */
[----:B------:R-:W-:-:S03]  /*1b80*/  IADD3 R9, PT, PT, R9, R18, RZ ;  /* 0x0000001209097210 */ /* 0x000fc60007ffe0ff */
[----:B0-----:R-:W-:-:S04]  /*1b90*/  FFMA R22, R21, R23, 1 ;  /* 0x3f80000015167423 */ /* 0x001fc80000000017 */
[----:B------:R-:W-:-:S04]  /*1ba0*/  FFMA R21, R21, R22, R21 ;  /* 0x0000001615157223 */ /* 0x000fc80000000015 */
[----:B------:R-:W-:-:S04]  /*1bb0*/  FFMA R22, R0, R21, RZ ;  /* 0x0000001500167223 */ /* 0x000fc800000000ff */
[----:B------:R-:W-:-:S04]  /*1bc0*/  FFMA R3, R23, R22, R0 ;  /* 0x0000001617037223 */ /* 0x000fc80000000000 */
[----:B------:R-:W-:-:S04]  /*1bd0*/  FFMA R22, R21, R3, R22 ;  /* 0x0000000315167223 */ /* 0x000fc80000000016 */
[----:B------:R-:W-:-:S04]  /*1be0*/  FFMA R23, R23, R22, R0 ;  /* 0x0000001617177223 */ /* 0x000fc80000000000 */
[----:B------:R-:W-:-:S05]  /*1bf0*/  FFMA R0, R21, R23, R22 ;  /* 0x0000001715007223 */ /* 0x000fca0000000016 */
[----:B------:R-:W-:-:S04]  /*1c00*/  SHF.R.U32.HI R3, RZ, 0x17, R0 ;  /* 0x00000017ff037819 */ /* 0x000fc80000011600 */
[----:B------:R-:W-:-:S04]  /*1c10*/  LOP3.LUT R18, R3, 0xff, RZ, 0xc0, !PT ;  /* 0x000000ff03127812 */ /* 0x000fc800078ec0ff */
[----:B------:R-:W-:-:S04]  /*1c20*/  IADD3 R3, PT, PT, R18, R9, RZ ;  /* 0x0000000912037210 */ /* 0x000fc80007ffe0ff */
[----:B------:R-:W-:-:S04]  /*1c30*/  IADD3 R18, PT, PT, R3, -0x1, RZ ;  /* 0xffffffff03127810 */ /* 0x000fc80007ffe0ff */
[----:B------:R-:W-:-:S13]  /*1c40*/  ISETP.GE.U32.AND P0, PT, R18, 0xfe, PT ;  /* 0x000000fe1200780c */ /* 0x000fda0003f06070 */
[----:B------:R-:W-:Y:S05]  /*1c50*/  @!P0 BRA `(.L_x_47) ;  /* 0x0000000000808947 */ /* 0x000fea0003800000 */
[----:B------:R-:W-:-:S13]  /*1c60*/  ISETP.GT.AND P0, PT, R3, 0xfe, PT ;  /* 0x000000fe0300780c */ /* 0x000fda0003f04270 */
[----:B------:R-:W-:Y:S05]  /*1c70*/  @P0 BRA `(.L_x_48) ;  /* 0x00000000006c0947 */ /* 0x000fea0003800000 */
[----:B------:R-:W-:-:S13]  /*1c80*/  ISETP.GE.AND P0, PT, R3, 0x1, PT ;  /* 0x000000010300780c */ /* 0x000fda0003f06270 */
[----:B------:R-:W-:Y:S05]  /*1c90*/  @P0 BRA `(.L_x_49) ;  /* 0x0000000000740947 */ /* 0x000fea0003800000 */
[----:B------:R-:W-:Y:S02]  /*1ca0*/  ISETP.GE.AND P0, PT, R3, -0x18, PT ;  /* 0xffffffe80300780c */ /* 0x000fe40003f06270 */
[----:B------:R-:W-:-:S11]  /*1cb0*/  LOP3.LUT R0, R0, 0x80000000, RZ, 0xc0, !PT ;  /* 0x8000000000007812 */ /* 0x000fd600078ec0ff */
[----:B------:R-:W-:Y:S05]  /*1cc0*/  @!P0 BRA `(.L_x_49) ;  /* 0x0000000000688947 */ /* 0x000fea0003800000 */
[-CC-:B------:R-:W-:Y:S01]  /*1cd0*/  FFMA.RZ R9, R21, R23.reuse, R22.reuse ;  /* 0x0000001715097223 */ /* 0x180fe2000000c016 */
[----:B------:R-:W-:Y:S01]  /*1ce0*/  IADD3 R20, PT, PT, R3, 0x20, RZ ;  /* 0x0000002003147810 */ /* 0x000fe20007ffe0ff */
[CCC-:B------:R-:W-:Y:S01]  /*1cf0*/  FFMA.RP R18, R21.reuse, R23.reuse, R22.reuse ;  /* 0x0000001715127223 */ /* 0x1c0fe20000008016 */
[----:B------:R-:W-:Y:S01]  /*1d00*/  FFMA.RM R21, R21, R23, R22 ;  /* 0x0000001715157223 */ /* 0x000fe20000004016 */
[----:B------:R-:W-:Y:S02]  /*1d10*/  ISETP.NE.AND P3, PT, R3, RZ, PT ;  /* 0x000000ff0300720c */ /* 0x000fe40003f65270 */
[----:B------:R-:W-:Y:S02]  /*1d20*/  LOP3.LUT R9, R9, 0x7fffff, RZ, 0xc0, !PT ;  /* 0x007fffff09097812 */ /* 0x000fe400078ec0ff */
[----:B------:R-:W-:Y:S02]  /*1d30*/  ISETP.NE.AND P1, PT, R3, RZ, PT ;  /* 0x000000ff0300720c */ /* 0x000fe40003f25270 */
[----:B------:R-:W-:-:S02]  /*1d40*/  LOP3.LUT R9, R9, 0x800000, RZ, 0xfc, !PT ;  /* 0x0080000009097812 */ /* 0x000fc400078efcff */
[----:B------:R-:W-:Y:S02]  /*1d50*/  IADD3 R3, PT, PT, -R3, RZ, RZ ;  /* 0x000000ff03037210 */ /* 0x000fe40007ffe1ff */
[----:B------:R-:W-:Y:S02]  /*1d60*/  SHF.L.U32 R20, R9, R20, RZ ;  /* 0x0000001409147219 */ /* 0x000fe400000006ff */
[----:B------:R-:W-:Y:S02]  /*1d70*/  FSETP.NEU.FTZ.AND P0, PT, R18, R21, PT ;  /* 0x000000151200720b */ /* 0x000fe40003f1d000 */
[----:B------:R-:W-:Y:S02]  /*1d80*/  SEL R18, R3, RZ, P3 ;  /* 0x000000ff03127207 */ /* 0x000fe40001800000 */
[----:B------:R-:W-:Y:S02]  /*1d90*/  ISETP.NE.AND P1, PT, R20, RZ, P1 ;  /* 0x000000ff1400720c */ /* 0x000fe40000f25270 */
[----:B------:R-:W-:-:S02]  /*1da0*/  SHF.R.U32.HI R18, RZ, R18, R9 ;  /* 0x00000012ff127219 */ /* 0x000fc40000011609 */
[----:B------:R-:W-:Y:S02]  /*1db0*/  PLOP3.LUT P0, PT, P0, P1, PT, 0xf8, 0x8f ;  /* 0x00000000008f781c */ /* 0x000fe40000703f70 */
[----:B------:R-:W-:Y:S02]  /*1dc0*/  SHF.R.U32.HI R9, RZ, 0x1, R18 ;  /* 0x00000001ff097819 */ /* 0x000fe40000011612 */
[----:B------:R-:W-:-:S04]  /*1dd0*/  SEL R20, RZ, 0x1, !P0 ;  /* 0x00000001ff147807 */ /* 0x000fc80004000000 */
[----:B------:R-:W-:-:S04]  /*1de0*/  LOP3.LUT R3, R20, 0x1, R9, 0xf8, !PT ;  /* 0x0000000114037812 */ /* 0x000fc800078ef809 */
[----:B------:R-:W-:-:S04]  /*1df0*/  LOP3.LUT R18, R3, R18, RZ, 0xc0, !PT ;  /* 0x0000001203127212 */ /* 0x000fc800078ec0ff */
[----:B------:R-:W-:-:S04]  /*1e00*/  IADD3 R9, PT, PT, R9, R18, RZ ;  /* 0x0000001209097210 */ /* 0x000fc80007ffe0ff */
[----:B------:R-:W-:Y:S01]  /*1e10*/  LOP3.LUT R0, R9, R0, RZ, 0xfc, !PT ;  /* 0x0000000009007212 */ /* 0x000fe200078efcff */
[----:B------:R-:W-:Y:S06]  /*1e20*/  BRA `(.L_x_49) ;  /* 0x0000000000107947 */ /* 0x000fec0003800000 */
.L_x_48:
[----:B------:R-:W-:-:S04]  /*1e30*/  LOP3.LUT R0, R0, 0x80000000, RZ, 0xc0, !PT ;  /* 0x8000000000007812 */ /* 0x000fc800078ec0ff */
[----:B------:R-:W-:Y:S01]  /*1e40*/  LOP3.LUT R0, R0, 0x7f800000, RZ, 0xfc, !PT ;  /* 0x7f80000000007812 */ /* 0x000fe200078efcff */
[----:B------:R-:W-:Y:S06]  /*1e50*/  BRA `(.L_x_49) ;  /* 0x0000000000047947 */ /* 0x000fec0003800000 */
.L_x_47:
[----:B------:R-:W-:-:S07]  /*1e60*/  LEA R0, R9, R0, 0x17 ;  /* 0x0000000009007211 */ /* 0x000fce00078eb8ff */
.L_x_49:
[----:B------:R-:W-:Y:S05]  /*1e70*/  BSYNC.RECONVERGENT B2 ;  /* 0x0000000000027941 */ /* 0x000fea0003800200 */
.L_x_46:
[----:B------:R-:W-:Y:S05]  /*1e80*/  BRA `(.L_x_50) ;  /* 0x0000000000207947 */ /* 0x000fea0003800000 */
.L_x_45:
[----:B------:R-:W-:-:S04]  /*1e90*/  LOP3.LUT R0, R0, 0x80000000, R3, 0x48, !PT ;  /* 0x8000000000007812 */ /* 0x000fc800078e4803 */
[----:B------:R-:W-:Y:S01]  /*1ea0*/  LOP3.LUT R0, R0, 0x7f800000, RZ, 0xfc, !PT ;  /* 0x7f80000000007812 */ /* 0x000fe200078efcff */
[----:B------:R-:W-:Y:S06]  /*1eb0*/  BRA `(.L_x_50) ;  /* 0x0000000000147947 */ /* 0x000fec0003800000 */
.L_x_44:
[----:B------:R-:W-:Y:S01]  /*1ec0*/  LOP3.LUT R0, R0, 0x80000000, R3, 0x48, !PT ;  /* 0x8000000000007812 */ /* 0x000fe200078e4803 */
[----:B------:R-:W-:Y:S06]  /*1ed0*/  BRA `(.L_x_50) ;  /* 0x00000000000c7947 */ /* 0x000fec0003800000 */
.L_x_43:
[----:B------:R-:W0:Y:S01]  /*1ee0*/  MUFU.RSQ R0, -QNAN ;  /* 0xffc0000000007908 */ /* 0x000e220000001400 */
[----:B------:R-:W-:Y:S05]  /*1ef0*/  BRA `(.L_x_50) ;  /* 0x0000000000047947 */ /* 0x000fea0003800000 */
.L_x_42:
[----:B------:R-:W-:-:S07]  /*1f00*/  FADD.FTZ R0, R3, R0 ;  /* 0x0000000003007221 */ /* 0x000fce0000010000 */
.L_x_50:
[----:B------:R-:W-:Y:S05]  /*1f10*/  BSYNC.RECONVERGENT B1 ;  /* 0x0000000000017941 */ /* 0x000fea0003800200 */
.L_x_40:
[----:B------:R-:W-:-:S04]  /*1f20*/  HFMA2 R9, -RZ, RZ, 0, 0 ;  /* 0x00000000ff097431 */ /* 0x000fc800000001ff */
[----:B0-----:R-:W-:Y:S05]  /*1f30*/  RET.REL.NODEC R8 `(_Z23pageRankKernelOptimizedPKiS0_S0_PKfPfif) ;  /* 0xffffffe008307950 */ /* 0x001fea0003c3ffff */
.L_x_51:
[----:B------:R-:W-:-:S00]  /*1f40*/  BRA `(.L_x_51) ;  /* 0xfffffffc00fc7947 */ /* 0x000fc0000383ffff */
[----:B------:R-:W-:-:S00]  /*1f50*/  NOP ;  /* 0x0000000000007918 */ /* 0x000fc00000000000 */
        /* <DEDUP_REMOVED lines=10> */
.L_x_72:


//--------------------- .text._Z14pageRankKernelPKiS0_S0_PKfPfif --------------------------
	.section	.text._Z14pageRankKernelPKiS0_S0_PKfPfif,"ax",@progbits
	.align	128
        .global         _Z14pageRankKernelPKiS0_S0_PKfPfif
        .type           _Z14pageRankKernelPKiS0_S0_PKfPfif,@function
        .size           _Z14pageRankKernelPKiS0_S0_PKfPfif,(.L_x_73 - _Z14pageRankKernelPKiS0_S0_PKfPfif)
        .other          _Z14pageRankKernelPKiS0_S0_PKfPfif,@"STO_CUDA_ENTRY STV_DEFAULT"
_Z14pageRankKernelPKiS0_S0_PKfPfif:
.text._Z14pageRankKernelPKiS0_S0_PKfPfif:
        /* <DEDUP_REMOVED lines=8> */
[----:B------:R-:W-:Y:S01]  /*0080*/  UISETP.GE.AND UP0, UPT, UR6, 0x1, UPT ;  /* 0x000000010600788c */ /* 0x000fe2000bf06270 */
[----:B------:R-:W-:Y:S01]  /*0090*/  IMAD.MOV.U32 R4, RZ, RZ, RZ ;  /* 0x000000ffff047224 */ /* 0x000fe200078e00ff */
[----:B------:R-:W0:Y:S07]  /*00a0*/  LDCU.64 UR4, c[0x0][0x358] ;  /* 0x00006b00ff0477ac */ /* 0x000e2e0008000a00 */
[----:B------:R-:W-:Y:S05]  /*00b0*/  BRA.U !UP0, `(.L_x_52) ;  /* 0x0000000108d07547 */ /* 0x000fea000b800000 */
[----:B------:R-:W0:Y:S02]  /*00c0*/  LDC.64 R8, c[0x0][0x388] ;  /* 0x0000e200ff087b82 */ /* 0x000e240000000a00 */
[----:B0-----:R0:W5:Y:S01]  /*00d0*/  LDG.E R5, desc[UR4][R8.64] ;  /* 0x0000000408057981 */ /* 0x001162000c1e1900 */
[----:B------:R-:W-:Y:S02]  /*00e0*/  IMAD.MOV.U32 R4, RZ, RZ, RZ ;  /* 0x000000ffff047224 */ /* 0x000fe400078e00ff */
[----:B------:R-:W-:-:S07]  /*00f0*/  IMAD.MOV.U32 R6, RZ, RZ, RZ ;  /* 0x000000ffff067224 */ /* 0x000fce00078e00ff */
.L_x_58:
[----:B0-----:R-:W0:Y:S01]  /*0100*/  LDC.64 R8, c[0x0][0x388] ;  /* 0x0000e200ff087b82 */ /* 0x001e220000000a00 */
[----:B------:R-:W1:Y:S01]  /*0110*/  LDCU UR6, c[0x0][0x3a8] ;  /* 0x00007500ff0677ac */ /* 0x000e620008000800 */
[----:B0-----:R-:W-:-:S06]  /*0120*/  IMAD.WIDE.U32 R8, R6, 0x4, R8 ;  /* 0x0000000406087825 */ /* 0x001fcc00078e0008 */
[----:B------:R-:W2:Y:S01]  /*0130*/  LDG.E R8, desc[UR4][R8.64+0x4] ;  /* 0x0000040408087981 */ /* 0x000ea2000c1e1900 */
[----:B------:R-:W-:Y:S02]  /*0140*/  VIADD R0, R6, 0x1 ;  /* 0x0000000106007836 */ /* 0x000fe40000000000 */
[----:B------:R-:W-:Y:S02]  /*0150*/  IMAD.MOV.U32 R7, RZ, RZ, R6 ;  /* 0x000000ffff077224 */ /* 0x000fe400078e0006 */
[----:B-----5:R-:W-:Y:S01]  /*0160*/  IMAD.MOV.U32 R3, RZ, RZ, R5 ;  /* 0x000000ffff037224 */ /* 0x020fe200078e0005 */
[----:B-1----:R-:W-:Y:S01]  /*0170*/  ISETP.NE.AND P2, PT, R0, UR6, PT ;  /* 0x0000000600007c0c */ /* 0x002fe2000bf45270 */
[----:B------:R-:W-:Y:S01]  /*0180*/  IMAD.MOV.U32 R6, RZ, RZ, R0 ;  /* 0x000000ffff067224 */ /* 0x000fe200078e0000 */
[-C--:B--2---:R-:W-:Y:S02]  /*0190*/  ISETP.GE.AND P0, PT, R5, R8.reuse, PT ;  /* 0x000000080500720c */ /* 0x084fe40003f06270 */
[----:B------:R-:W-:-:S11]  /*01a0*/  MOV R5, R8 ;  /* 0x0000000800057202 */ /* 0x000fd60000000f00 */
[----:B------:R-:W-:Y:S05]  /*01b0*/  @P0 BRA `(.L_x_53) ;  /* 0x00000000008c0947 */ /* 0x000fea0003800000 */
[----:B------:R-:W0:Y:S08]  /*01c0*/  LDC.64 R8, c[0x0][0x380] ;  /* 0x0000e000ff087b82 */ /* 0x000e300000000a00 */
[----:B------:R-:W1:Y:S01]  /*01d0*/  LDC.64 R10, c[0x0][0x380] ;  /* 0x0000e000ff0a7b82 */ /* 0x000e620000000a00 */
[----:B0-----:R-:W-:-:S06]  /*01e0*/  IMAD.WIDE R8, R3, 0x4, R8 ;  /* 0x0000000403087825 */ /* 0x001fcc00078e0208 */
[----:B------:R-:W2:Y:S01]  /*01f0*/  LDG.E R9, desc[UR4][R8.64] ;  /* 0x0000000408097981 */ /* 0x000ea2000c1e1900 */
[----:B------:R-:W-:Y:S01]  /*0200*/  BSSY.RECONVERGENT B0, `(.L_x_53) ;  /* 0x000001e000007945 */ /* 0x000fe20003800200 */
[----:B--2---:R-:W-:-:S13]  /*0210*/  ISETP.NE.AND P0, PT, R9, R2, PT ;  /* 0x000000020900720c */ /* 0x004fda0003f05270 */
[----:B-1----:R-:W-:Y:S05]  /*0220*/  @!P0 BRA `(.L_x_54) ;  /* 0x00000000001c8947 */ /* 0x002fea0003800000 */
.L_x_56:
[----:B------:R-:W-:-:S05]  /*0230*/  VIADD R3, R3, 0x1 ;  /* 0x0000000103037836 */ /* 0x000fca0000000000 */
[----:B------:R-:W-:-:S13]  /*0240*/  ISETP.NE.AND P0, PT, R3, R5, PT ;  /* 0x000000050300720c */ /* 0x000fda0003f05270 */
[----:B------:R-:W-:Y:S05]  /*0250*/  @!P0 BRA `(.L_x_55) ;  /* 0x0000000000608947 */ /* 0x000fea0003800000 */
[----:B------:R-:W-:-:S06]  /*0260*/  IMAD.WIDE R8, R3, 0x4, R10 ;  /* 0x0000000403087825 */ /* 0x000fcc00078e020a */
[----:B------:R-:W2:Y:S02]  /*0270*/  LDG.E R9, desc[UR4][R8.64] ;  /* 0x0000000408097981 */ /* 0x000ea4000c1e1900 */
[----:B--2---:R-:W-:-:S13]  /*0280*/  ISETP.NE.AND P0, PT, R9, R2, PT ;  /* 0x000000020900720c */ /* 0x004fda0003f05270 */
[----:B------:R-:W-:Y:S05]  /*0290*/  @P0 BRA `(.L_x_56) ;  /* 0xfffffffc00e40947 */ /* 0x000fea000383ffff */
.L_x_54:
[----:B------:R-:W0:Y:S08]  /*02a0*/  LDC.64 R10, c[0x0][0x390] ;  /* 0x0000e400ff0a7b82 */ /* 0x000e300000000a00 */
[----:B------:R-:W1:Y:S01]  /*02b0*/  LDC.64 R8, c[0x0][0x398] ;  /* 0x0000e600ff087b82 */ /* 0x000e620000000a00 */
[----:B0-----:R-:W-:-:S06]  /*02c0*/  IMAD.WIDE.U32 R10, R7, 0x4, R10 ;  /* 0x00000004070a7825 */ /* 0x001fcc00078e000a */
[----:B------:R-:W2:Y:S01]  /*02d0*/  LDG.E R10, desc[UR4][R10.64] ;  /* 0x000000040a0a7981 */ /* 0x000ea2000c1e1900 */
[----:B-1----:R-:W-:-:S05]  /*02e0*/  IMAD.WIDE.U32 R8, R7, 0x4, R8 ;  /* 0x0000000407087825 */ /* 0x002fca00078e0008 */
[----:B------:R-:W3:Y:S01]  /*02f0*/  LDG.E R0, desc[UR4][R8.64] ;  /* 0x0000000408007981 */ /* 0x000ee2000c1e1900 */
        /* <DEDUP_REMOVED lines=9> */
[----:B------:R-:W-:Y:S01]  /*0390*/  IMAD.MOV.U32 R3, RZ, RZ, R13 ;  /* 0x000000ffff037224 */ /* 0x000fe200078e000d */
[----:B------:R-:W-:-:S07]  /*03a0*/  MOV R8, 0x3c0 ;  /* 0x000003c000087802 */ /* 0x000fce0000000f00 */
[----:B------:R-:W-:Y:S05]  /*03b0*/  CALL.REL.NOINC `($__internal_1_$__cuda_sm3x_div_rn_noftz_f32_slowpath) ;  /* 0x0000000000607944 */ /* 0x000fea0003c00000 */
[----:B------:R-:W-:-:S07]  /*03c0*/  IMAD.MOV.U32 R3, RZ, RZ, R0 ;  /* 0x000000ffff037224 */ /* 0x000fce00078e0000 */
.L_x_57:
[----:B------:R-:W-:-:S07]  /*03d0*/  FADD R4, R4, R3 ;  /* 0x0000000304047221 */ /* 0x000fce0000000000 */
.L_x_55:
[----:B------:R-:W-:Y:S05]  /*03e0*/  BSYNC.RECONVERGENT B0 ;  /* 0x0000000000007941 */ /* 0x000fea0003800200 */
.L_x_53:
[----:B------:R-:W-:Y:S05]  /*03f0*/  @P2 BRA `(.L_x_58) ;  /* 0xfffffffc00402947 */ /* 0x000fea000383ffff */
.L_x_52:
[----:B------:R-:W1:Y:S02]  /*0400*/  LDC.64 R6, c[0x0][0x3a8] ;  /* 0x0000ea00ff067b82 */ /* 0x000e640000000a00 */
[----:B-1----:R-:W-:Y:S01]  /*0410*/  I2FP.F32.S32 R3, R6 ;  /* 0x0000000600037245 */ /* 0x002fe20000201400 */
[----:B------:R-:W-:-:S03]  /*0420*/  FADD R0, -R7, 1 ;  /* 0x3f80000007007421 */ /* 0x000fc60000000100 */
[----:B------:R-:W1:Y:S08]  /*0430*/  MUFU.RCP R6, R3 ;  /* 0x0000000300067308 */ /* 0x000e700000001000 */
[----:B------:R-:W2:Y:S01]  /*0440*/  FCHK P0, R0, R3 ;  /* 0x0000000300007302 */ /* 0x000ea20000000000 */
[----:B-1----:R-:W-:-:S04]  /*0450*/  FFMA R5, -R3, R6, 1 ;  /* 0x3f80000003057423 */ /* 0x002fc80000000106 */
[----:B------:R-:W-:-:S04]  /*0460*/  FFMA R5, R6, R5, R6 ;  /* 0x0000000506057223 */ /* 0x000fc80000000006 */
[----:B------:R-:W-:-:S04]  /*0470*/  FFMA R6, R0, R5, RZ ;  /* 0x0000000500067223 */ /* 0x000fc800000000ff */
[----:B------:R-:W-:-:S04]  /*0480*/  FFMA R7, -R3, R6, R0 ;  /* 0x0000000603077223 */ /* 0x000fc80000000100 */
[----:B------:R-:W-:Y:S01]  /*0490*/  FFMA R5, R5, R7, R6 ;  /* 0x0000000705057223 */ /* 0x000fe20000000006 */
[----:B--2---:R-:W-:Y:S06]  /*04a0*/  @!P0 BRA `(.L_x_59) ;  /* 0x00000000000c8947 */ /* 0x004fec0003800000 */
[----:B------:R-:W-:-:S07]  /*04b0*/  MOV R8, 0x4d0 ;  /* 0x000004d000087802 */ /* 0x000fce0000000f00 */
[----:B0-----:R-:W-:Y:S05]  /*04c0*/  CALL.REL.NOINC `($__internal_1_$__cuda_sm3x_div_rn_noftz_f32_slowpath) ;  /* 0x00000000001c7944 */ /* 0x001fea0003c00000 */
[----:B------:R-:W-:-:S07]  /*04d0*/  IMAD.MOV.U32 R5, RZ, RZ, R0 ;  /* 0x000000ffff057224 */ /* 0x000fce00078e0000 */
.L_x_59:
[----:B------:R-:W1:Y:S01]  /*04e0*/  LDC.64 R6, c[0x0][0x3a0] ;  /* 0x0000e800ff067b82 */ /* 0x000e620000000a00 */
[----:B------:R-:W2:Y:S02]  /*04f0*/  LDCU UR6, c[0x0][0x3ac] ;  /* 0x00007580ff0677ac */ /* 0x000ea40008000800 */
[----:B--2---:R-:W-:Y:S01]  /*0500*/  FFMA R5, R4, UR6, R5 ;  /* 0x0000000604057c23 */ /* 0x004fe20008000005 */
[----:B-1----:R-:W-:-:S05]  /*0510*/  IMAD.WIDE R2, R2, 0x4, R6 ;  /* 0x0000000402027825 */ /* 0x002fca00078e0206 */
[----:B0-----:R-:W-:Y:S01]  /*0520*/  STG.E desc[UR4][R2.64], R5 ;  /* 0x0000000502007986 */ /* 0x001fe2000c101904 */
[----:B------:R-:W-:Y:S05]  /*0530*/  EXIT ;  /* 0x000000000000794d */ /* 0x000fea0003800000 */
        .weak           $__internal_1_$__cuda_sm3x_div_rn_noftz_f32_slowpath
        .type           $__internal_1_$__cuda_sm3x_div_rn_noftz_f32_slowpath,@function
        .size           $__internal_1_$__cuda_sm3x_div_rn_noftz_f32_slowpath,(.L_x_73 - $__internal_1_$__cuda_sm3x_div_rn_noftz_f32_slowpath)
$__internal_1_$__cuda_sm3x_div_rn_noftz_f32_slowpath:
[----:B------:R-:W-:Y:S01]  /*0540*/  SHF.R.U32.HI R9, RZ, 0x17, R3 ;  /* 0x00000017ff097819 */ /* 0x000fe20000011603 */
[----:B------:R-:W-:Y:S01]  /*0550*/  BSSY.RECONVERGENT B1, `(.L_x_60) ;  /* 0x0000062000017945 */ /* 0x000fe20003800200 */
[----:B------:R-:W-:Y:S02]  /*0560*/  SHF.R.U32.HI R7, RZ, 0x17, R0 ;  /* 0x00000017ff077819 */ /* 0x000fe40000011600 */
[----:B------:R-:W-:Y:S02]  /*0570*/  LOP3.LUT R14, R9, 0xff, RZ, 0xc0, !PT ;  /* 0x000000ff090e7812 */ /* 0x000fe400078ec0ff */
[----:B------:R-:W-:-:S03]  /*0580*/  LOP3.LUT R12, R7, 0xff, RZ, 0xc0, !PT ;  /* 0x000000ff070c7812 */ /* 0x000fc600078ec0ff */
[----:B------:R-:W-:Y:S01]  /*0590*/  VIADD R10, R14, 0xffffffff ;  /* 0xffffffff0e0a7836 */ /* 0x000fe20000000000 */
[----:B------:R-:W-:-:S04]  /*05a0*/  IADD3 R9, PT, PT, R12, -0x1, RZ ;  /* 0xffffffff0c097810 */ /* 0x000fc80007ffe0ff */
[----:B------:R-:W-:-:S04]  /*05b0*/  ISETP.GT.U32.AND P0, PT, R10, 0xfd, PT ;  /* 0x000000fd0a00780c */ /* 0x000fc80003f04070 */
[----:B------:R-:W-:-:S13]  /*05c0*/  ISETP.GT.U32.OR P0, PT, R9, 0xfd, P0 ;  /* 0x000000fd0900780c */ /* 0x000fda0000704470 */
[----:B------:R-:W-:Y:S01]  /*05d0*/  @!P0 IMAD.MOV.U32 R7, RZ, RZ, RZ ;  /* 0x000000ffff078224 */ /* 0x000fe200078e00ff */
        /* <DEDUP_REMOVED lines=17> */
[----:B------:R-:W-:Y:S02]  /*06f0*/  ISETP.GE.AND P0, PT, R9, RZ, PT ;  /* 0x000000ff0900720c */ /* 0x000fe40003f06270 */
[----:B------:R-:W-:-:S11]  /*0700*/  ISETP.GE.AND P1, PT, R10, RZ, PT ;  /* 0x000000ff0a00720c */ /* 0x000fd60003f26270 */
[----:B------:R-:W-:Y:S02]  /*0710*/  @P0 IMAD.MOV.U32 R7, RZ, RZ, RZ ;  /* 0x000000ffff070224 */ /* 0x000fe400078e00ff */
[----:B------:R-:W-:Y:S01]  /*0720*/  @!P0 FFMA R0, R0, 1.84467440737095516160e+19, RZ ;  /* 0x5f80000000008823 */ /* 0x000fe200000000ff */
[----:B------:R-:W-:Y:S02]  /*0730*/  @!P0 IMAD.MOV.U32 R7, RZ, RZ, -0x40 ;  /* 0xffffffc0ff078424 */ /* 0x000fe400078e00ff */
[----:B------:R-:W-:Y:S02]  /*0740*/  @!P1 FFMA R3, R3, 1.84467440737095516160e+19, RZ ;  /* 0x5f80000003039823 */ /* 0x000fe400000000ff */
[----:B------:R-:W-:-:S07]  /*0750*/  @!P1 VIADD R7, R7, 0x40 ;  /* 0x0000004007079836 */ /* 0x000fce0000000000 */
.L_x_61:
[----:B------:R-:W-:Y:S01]  /*0760*/  LEA R10, R14, 0xc0800000, 0x17 ;  /* 0xc08000000e0a7811 */ /* 0x000fe200078eb8ff */
[----:B------:R-:W-:Y:S04]  /*0770*/  BSSY.RECONVERGENT B2, `(.L_x_66) ;  /* 0x0000036000027945 */ /* 0x000fe80003800200 */
[----:B------:R-:W-:Y:S01]  /*0780*/  IMAD.IADD R10, R3, 0x1, -R10 ;  /* 0x00000001030a7824 */ /* 0x000fe200078e0a0a */
[----:B------:R-:W-:-:S03]  /*0790*/  IADD3 R3, PT, PT, R12, -0x7f, RZ ;  /* 0xffffff810c037810 */ /* 0x000fc60007ffe0ff */
[----:B------:R0:W1:Y:S01]  /*07a0*/  MUFU.RCP R9, R10 ;  /* 0x0000000a00097308 */ /* 0x0000620000001000 */
[----:B------:R-:W-:Y:S01]  /*07b0*/  FADD.FTZ R11, -R10, -RZ ;  /* 0x800000ff0a0b7221 */ /* 0x000fe20000010100 */
[C---:B------:R-:W-:Y:S01]  /*07c0*/  IMAD R0, R3.reuse, -0x800000, R0 ;  /* 0xff80000003007824 */ /* 0x040fe200078e0200 */
[----:B0-----:R-:W-:-:S05]  /*07d0*/  IADD3 R10, PT, PT, R3, 0x7f, -R14 ;  /* 0x0000007f030a7810 */ /* 0x001fca0007ffe80e */
[----:B------:R-:W-:Y:S02]  /*07e0*/  IMAD.IADD R10, R10, 0x1, R7 ;  /* 0x000000010a0a7824 */ /* 0x000fe400078e0207 */
[----:B-1----:R-:W-:-:S04]  /*07f0*/  FFMA R12, R9, R11, 1 ;  /* 0x3f800000090c7423 */ /* 0x002fc8000000000b */
[----:B------:R-:W-:-:S04]  /*0800*/  FFMA R16, R9, R12, R9 ;  /* 0x0000000c09107223 */ /* 0x000fc80000000009 */
[----:B------:R-:W-:-:S04]  /*0810*/  FFMA R9, R0, R16, RZ ;  /* 0x0000001000097223 */ /* 0x000fc800000000ff */
[----:B------:R-:W-:-:S04]  /*0820*/  FFMA R12, R11, R9, R0 ;  /* 0x000000090b0c7223 */ /* 0x000fc80000000000 */
[----:B------:R-:W-:-:S04]  /*0830*/  FFMA R9, R16, R12, R9 ;  /* 0x0000000c10097223 */ /* 0x000fc80000000009 */
[----:B------:R-:W-:-:S04]  /*0840*/  FFMA R12, R11, R9, R0 ;  /* 0x000000090b0c7223 */ /* 0x000fc80000000000 */
[----:B------:R-:W-:-:S05]  /*0850*/  FFMA R0, R16, R12, R9 ;  /* 0x0000000c10007223 */ /* 0x000fca0000000009 */
[----:B------:R-:W-:-:S04]  /*0860*/  SHF.R.U32.HI R3, RZ, 0x17, R0 ;  /* 0x00000017ff037819 */ /* 0x000fc80000011600 */
[----:B------:R-:W-:-:S05]  /*0870*/  LOP3.LUT R3, R3, 0xff, RZ, 0xc0, !PT ;  /* 0x000000ff03037812 */ /* 0x000fca00078ec0ff */
[----:B------:R-:W-:-:S04]  /*0880*/  IMAD.IADD R11, R3, 0x1, R10 ;  /* 0x00000001030b7824 */ /* 0x000fc800078e020a */
[----:B------:R-:W-:-:S05]  /*0890*/  VIADD R3, R11, 0xffffffff ;  /* 0xffffffff0b037836 */ /* 0x000fca0000000000 */
        /* <DEDUP_REMOVED lines=9> */
[CCC-:B------:R-:W-:Y:S01]  /*0930*/  FFMA.RZ R3, R16.reuse, R12.reuse, R9.reuse ;  /* 0x0000000c10037223 */ /* 0x1c0fe2000000c009 */
[CCC-:B------:R-:W-:Y:S01]  /*0940*/  FFMA.RM R10, R16.reuse, R12.reuse, R9.reuse ;  /* 0x0000000c100a7223 */ /* 0x1c0fe20000004009 */
[C---:B------:R-:W-:Y:S02]  /*0950*/  ISETP.NE.AND P3, PT, R11.reuse, RZ, PT ;  /* 0x000000ff0b00720c */ /* 0x040fe40003f65270 */
[----:B------:R-:W-:Y:S02]  /*0960*/  ISETP.NE.AND P1, PT, R11, RZ, PT ;  /* 0x000000ff0b00720c */ /* 0x000fe40003f25270 */
[----:B------:R-:W-:Y:S01]  /*0970*/  LOP3.LUT R7, R3, 0x7fffff, RZ, 0xc0, !PT ;  /* 0x007fffff03077812 */ /* 0x000fe200078ec0ff */
[----:B------:R-:W-:Y:S01]  /*0980*/  FFMA.RP R3, R16, R12, R9 ;  /* 0x0000000c10037223 */ /* 0x000fe20000008009 */
[C---:B------:R-:W-:Y:S01]  /*0990*/  VIADD R12, R11.reuse, 0x20 ;  /* 0x000000200b0c7836 */ /* 0x040fe20000000000 */
[----:B------:R-:W-:Y:S02]  /*09a0*/  IADD3 R9, PT, PT, -R11, RZ, RZ ;  /* 0x000000ff0b097210 */ /* 0x000fe40007ffe1ff */
[----:B------:R-:W-:-:S02]  /*09b0*/  LOP3.LUT R7, R7, 0x800000, RZ, 0xfc, !PT ;  /* 0x0080000007077812 */ /* 0x000fc400078efcff */
[----:B------:R-:W-:Y:S02]  /*09c0*/  FSETP.NEU.FTZ.AND P0, PT, R3, R10, PT ;  /* 0x0000000a0300720b */ /* 0x000fe40003f1d000 */
[----:B------:R-:W-:Y:S02]  /*09d0*/  SHF.L.U32 R12, R7, R12, RZ ;  /* 0x0000000c070c7219 */ /* 0x000fe400000006ff */
[----:B------:R-:W-:Y:S02]  /*09e0*/  SEL R10, R9, RZ, P3 ;  /* 0x000000ff090a7207 */ /* 0x000fe40001800000 */
[----:B------:R-:W-:Y:S02]  /*09f0*/  ISETP.NE.AND P1, PT, R12, RZ, P1 ;  /* 0x000000ff0c00720c */ /* 0x000fe40000f25270 */
[----:B------:R-:W-:Y:S02]  /*0a00*/  SHF.R.U32.HI R10, RZ, R10, R7 ;  /* 0x0000000aff0a7219 */ /* 0x000fe40000011607 */
[----:B------:R-:W-:-:S02]  /*0a10*/  PLOP3.LUT P0, PT, P0, P1, PT, 0xf8, 0x8f ;  /* 0x00000000008f781c */ /* 0x000fc40000703f70 */
[----:B------:R-:W-:Y:S02]  /*0a20*/  SHF.R.U32.HI R12, RZ, 0x1, R10 ;  /* 0x00000001ff0c7819 */ /* 0x000fe4000001160a */
[----:B------:R-:W-:-:S04]  /*0a30*/  SEL R3, RZ, 0x1, !P0 ;  /* 0x00000001ff037807 */ /* 0x000fc80004000000 */
[----:B------:R-:W-:-:S04]  /*0a40*/  LOP3.LUT R3, R3, 0x1, R12, 0xf8, !PT ;  /* 0x0000000103037812 */ /* 0x000fc800078ef80c */
[----:B------:R-:W-:-:S05]  /*0a50*/  LOP3.LUT R3, R3, R10, RZ, 0xc0, !PT ;  /* 0x0000000a03037212 */ /* 0x000fca00078ec0ff */
[----:B------:R-:W-:-:S05]  /*0a60*/  IMAD.IADD R3, R12, 0x1, R3 ;  /* 0x000000010c037824 */ /* 0x000fca00078e0203 */
[----:B------:R-:W-:Y:S01]  /*0a70*/  LOP3.LUT R0, R3, R0, RZ, 0xfc, !PT ;  /* 0x0000000003007212 */ /* 0x000fe200078efcff */
[----:B------:R-:W-:Y:S06]  /*0a80*/  BRA `(.L_x_69) ;  /* 0x0000000000107947 */ /* 0x000fec0003800000 */
.L_x_68:
[----:B------:R-:W-:-:S04]  /*0a90*/  LOP3.LUT R0, R0, 0x80000000, RZ, 0xc0, !PT ;  /* 0x8000000000007812 */ /* 0x000fc800078ec0ff */
[----:B------:R-:W-:Y:S01]  /*0aa0*/  LOP3.LUT R0, R0, 0x7f800000, RZ, 0xfc, !PT ;  /* 0x7f80000000007812 */ /* 0x000fe200078efcff */
[----:B------:R-:W-:Y:S06]  /*0ab0*/  BRA `(.L_x_69) ;  /* 0x0000000000047947 */ /* 0x000fec0003800000 */
.L_x_67:
[----:B------:R-:W-:-:S07]  /*0ac0*/  IMAD R0, R10, 0x800000, R0 ;  /* 0x008000000a007824 */ /* 0x000fce00078e0200 */
.L_x_69:
[----:B------:R-:W-:Y:S05]  /*0ad0*/  BSYNC.RECONVERGENT B2 ;  /* 0x0000000000027941 */ /* 0x000fea0003800200 */
.L_x_66:
[----:B------:R-:W-:Y:S05]  /*0ae0*/  BRA `(.L_x_70) ;  /* 0x0000000000207947 */ /* 0x000fea0003800000 */
.L_x_65:
[----:B------:R-:W-:-:S04]  /*0af0*/  LOP3.LUT R0, R3, 0x80000000, R0, 0x48, !PT ;  /* 0x8000000003007812 */ /* 0x000fc800078e4800 */
[----:B------:R-:W-:Y:S01]  /*0b00*/  LOP3.LUT R0, R0, 0x7f800000, RZ, 0xfc, !PT ;  /* 0x7f80000000007812 */ /* 0x000fe200078efcff */
[----:B------:R-:W-:Y:S06]  /*0b10*/  BRA `(.L_x_70) ;  /* 0x0000000000147947 */ /* 0x000fec0003800000 */
.L_x_64:
[----:B------:R-:W-:Y:S01]  /*0b20*/  LOP3.LUT R0, R3, 0x80000000, R0, 0x48, !PT ;  /* 0x8000000003007812 */ /* 0x000fe200078e4800 */
[----:B------:R-:W-:Y:S06]  /*0b30*/  BRA `(.L_x_70) ;  /* 0x00000000000c7947 */ /* 0x000fec0003800000 */
.L_x_63:
[----:B------:R-:W0:Y:S01]  /*0b40*/  MUFU.RSQ R0, -QNAN ;  /* 0xffc0000000007908 */ /* 0x000e220000001400 */
[----:B------:R-:W-:Y:S05]  /*0b50*/  BRA `(.L_x_70) ;  /* 0x0000000000047947 */ /* 0x000fea0003800000 */
.L_x_62:
[----:B------:R-:W-:-:S07]  /*0b60*/  FADD.FTZ R0, R0, R3 ;  /* 0x0000000300007221 */ /* 0x000fce0000010000 */
.L_x_70:
[----:B------:R-:W-:Y:S05]  /*0b70*/  BSYNC.RECONVERGENT B1 ;  /* 0x0000000000017941 */ /* 0x000fea0003800200 */
.L_x_60:
[----:B------:R-:W-:-:S04]  /*0b80*/  IMAD.MOV.U32 R9, RZ, RZ, 0x0 ;  /* 0x00000000ff097424 */ /* 0x000fc800078e00ff */
[----:B0-----:R-:W-:Y:S05]  /*0b90*/  RET.REL.NODEC R8 `(_Z14pageRankKernelPKiS0_S0_PKfPfif) ;  /* 0xfffffff408187950 */ /* 0x001fea0003c3ffff */
.L_x_71:
        /* <DEDUP_REMOVED lines=14> */
.L_x_73:


//--------------------- .nv.shared.reserved.0     --------------------------
	.section	.nv.shared.reserved.0,"aw",@nobits
	.weak		__nv_reservedSMEM_offset_0_alias
	.size		__nv_reservedSMEM_offset_0_alias, 0, 64
	.other		__nv_reservedSMEM_offset_0_alias,@"STO_CUDA_RESERVED_SHARED STV_DEFAULT"
__nv_reservedSMEM_offset_0_alias:
	.zero		0
	.zero		64


//--------------------- .nv.constant0._Z23pageRankKernelOptimizedPKiS0_S0_PKfPfif --------------------------
	.section	.nv.constant0._Z23pageRankKernelOptimizedPKiS0_S0_PKfPfif,"a",@progbits
	.sectionflags	@""
	.align	4
.nv.constant0._Z23pageRankKernelOptimizedPKiS0_S0_PKfPfif:
	.zero		944


//--------------------- .nv.constant0._Z14pageRankKernelPKiS0_S0_PKfPfif --------------------------
	.section	.nv.constant0._Z14pageRankKernelPKiS0_S0_PKfPfif,"a",@progbits
	.sectionflags	@""
	.align	4
.nv.constant0._Z14pageRankKernelPKiS0_S0_PKfPfif:
	.zero		944


//--------------------- SYMBOLS --------------------------

	.type		.nv.reservedSmem.offset0,@object
	.size		.nv.reservedSmem.offset0,0x4
